def gluon_tcgen05(
    a_ptr,
    b_ptr,
    c_ptr,
    M,
    N,
    K,
    stride_am,
    stride_bk,
    stride_cm,
    BLOCK_M: gl.constexpr,
    BLOCK_N: gl.constexpr,
    BLOCK_K: gl.constexpr,
    DTYPE: gl.constexpr,
    A_LAYOUT: gl.constexpr,
    B_LAYOUT: gl.constexpr,
    C_LAYOUT: gl.constexpr,
    B_SHAPE: gl.constexpr,
    TMEM_LAYOUT: gl.constexpr,
    TMEM_REG: gl.constexpr,
    TRANS_B: gl.constexpr,
    NUM_BUFFERS: gl.constexpr,
):
    a_desc = tma.make_tensor_descriptor(
        a_ptr, [M, K], [stride_am, 1], [BLOCK_M, BLOCK_K], A_LAYOUT
    )
    b_desc = tma.make_tensor_descriptor(
        b_ptr,
        [N, K] if TRANS_B else [K, N],
        [stride_bk, 1],
        B_SHAPE,
        B_LAYOUT,
    )
    c_desc = tma.make_tensor_descriptor(
        c_ptr, [M, N], [stride_cm, 1], [BLOCK_M, BLOCK_N], C_LAYOUT
    )

    a_bufs = gl.allocate_shared_memory(
        DTYPE, [NUM_BUFFERS, BLOCK_M, BLOCK_K], A_LAYOUT
    )
    b_bufs = gl.allocate_shared_memory(DTYPE, [NUM_BUFFERS] + B_SHAPE, B_LAYOUT)

    pid_m = gl.program_id(0)
    pid_n = gl.program_id(1)
    off_m = pid_m * BLOCK_M
    off_n = pid_n * BLOCK_N

    tma_bars = gl.allocate_shared_memory(
        gl.int64, [NUM_BUFFERS, 1], mbarrier.MBarrierLayout()
    )
    mma_bars = gl.allocate_shared_memory(
        gl.int64, [NUM_BUFFERS, 1], mbarrier.MBarrierLayout()
    )
    for i in gl.static_range(NUM_BUFFERS):
        mbarrier.init(tma_bars.index(i), count=1)
        mbarrier.init(mma_bars.index(i), count=1)

    acc_tmem = allocate_tensor_memory(gl.float32, [BLOCK_M, BLOCK_N], TMEM_LAYOUT)
    idx = 0
    phase = 0
    use_acc = False
    for k in range(0, K, BLOCK_K):
        a = a_bufs.index(idx)
        b = b_bufs.index(idx)
        tma_bar = tma_bars.index(idx)
        mma_bar = mma_bars.index(idx)
        mbarrier.expect(
            tma_bar, a_desc.block_type.nbytes + b_desc.block_type.nbytes
        )
        tma.async_copy_global_to_shared(a_desc, [off_m, k], tma_bar, a)
        tma.async_copy_global_to_shared(
            b_desc, [off_n, k] if TRANS_B else [k, off_n], tma_bar, b
        )
        mbarrier.wait(tma_bar, phase=phase)

        if TRANS_B:
            b = b.permute((1, 0))
        tcgen05_mma(a, b, acc_tmem, use_acc=use_acc)
        tcgen05_commit(mma_bar)
        mbarrier.wait(mma_bar, phase=phase)
        use_acc = True

        idx += 1
        if idx == NUM_BUFFERS:
            idx = 0
            phase ^= 1

    for i in gl.static_range(NUM_BUFFERS):
        mbarrier.invalidate(tma_bars.index(i))
        mbarrier.invalidate(mma_bars.index(i))

    acc = acc_tmem.load(TMEM_REG)
    c_smem = gl.allocate_shared_memory(DTYPE, [BLOCK_M, BLOCK_N], C_LAYOUT)
    c_smem.store(acc.to(DTYPE))
    fence_async_shared()
    tma.async_copy_shared_to_global(c_desc, [off_m, off_n], c_smem)
    tma.store_wait(pendings=0)

# config = {"BLOCK_K": 32, "BLOCK_M": 128, "BLOCK_N": 256, "arch": "sm_100", "dtype": "bf16", "num_buffers": 3, "num_warps": 8, "trans_b": 1}
# arch = sm_100


// ===== COMPILED SASS (sm_100a) =====

	.target	sm_100a

	.elftype	@"ET_EXEC"


//--------------------- .note.nv.tkinfo           --------------------------
	.section	.note.nv.tkinfo,"",@"SHT_NOTE"
	.sectionflags	@"SHF_NOTE_NV_TKINFO"
	.tkinfo
        /*0018*/ 	.word	0x00000081
        /*0030*/ 	.string	""
        /*0030*/ 	.string	"ptxas-blackwell"
        /*0030*/ 	.string	"Cuda compilation tools, release 12.9, V12.9.86"
        /*0030*/ 	.string	"Build cuda_12.9.r12.9/compiler.36037853_0"
        /*0030*/ 	.string	"-v  -suppress-debug-info  -lineinfo  -arch sm_100a "



//--------------------- .note.nv.cuver            --------------------------
	.section	.note.nv.cuver,"",@"SHT_NOTE"
	.sectionflags	@"SHF_NOTE_NV_CUVER"
        /*0018*/ 	.short	0x0001
        /*001a*/ 	.short	0x0064
        /*001c*/ 	.short	0x0001
        /*001e*/ 	.short	0x0000
        /*0020*/ 	.short	0x0001
        /*0022*/ 	.short	0x0000


//--------------------- .nv.info                  --------------------------
	.section	.nv.info,"",@"SHT_CUDA_INFO"
	.align	4


	//----- nvinfo : EIATTR_REGCOUNT
	.align		4
        /*0000*/ 	.byte	0x04, 0x2f
        /*0002*/ 	.short	(.L_4 - .L_3)
	.align		4
.L_3:
        /*0004*/ 	.word	index@(gluon_tcgen05)
        /*0008*/ 	.word	0x00000087


	//----- nvinfo : EIATTR_FRAME_SIZE
	.align		4
.L_4:
        /*000c*/ 	.byte	0x04, 0x11
        /*000e*/ 	.short	(.L_6 - .L_5)
	.align		4
.L_5:
        /*0010*/ 	.word	index@($__internal_2_$__cuda_sm10x_tcgen05_guardrail_trap_unallocated_columns_being_dealloced)
        /*0014*/ 	.word	0x00000000


	//----- nvinfo : EIATTR_FRAME_SIZE
	.align		4
.L_6:
        /*0018*/ 	.byte	0x04, 0x11
        /*001a*/ 	.short	(.L_8 - .L_7)
	.align		4
.L_7:
        /*001c*/ 	.word	index@($__internal_1_$__cuda_sm10x_tcgen05_guardrail_trap_phase_invalid_during_alloc)
        /*0020*/ 	.word	0x00000000


	//----- nvinfo : EIATTR_FRAME_SIZE
	.align		4
.L_8:
        /*0024*/ 	.byte	0x04, 0x11
        /*0026*/ 	.short	(.L_10 - .L_9)
	.align		4
.L_9:
        /*0028*/ 	.word	index@($__internal_0_$__cuda_sm10x_tcgen05_guardrail_trap_col_being_dealloced_not_returned_by_alloc)
        /*002c*/ 	.word	0x00000000


	//----- nvinfo : EIATTR_FRAME_SIZE
	.align		4
.L_10:
        /*0030*/ 	.byte	0x04, 0x11
        /*0032*/ 	.short	(.L_12 - .L_11)
	.align		4
.L_11:
        /*0034*/ 	.word	index@(gluon_tcgen05)
        /*0038*/ 	.word	0x00000000


	//----- nvinfo : EIATTR_MIN_STACK_SIZE
	.align		4
.L_12:
        /*003c*/ 	.byte	0x04, 0x12
        /*003e*/ 	.short	(.L_14 - .L_13)
	.align		4
.L_13:
        /*0040*/ 	.word	index@(gluon_tcgen05)
        /*0044*/ 	.word	0x00000000
.L_14:


//--------------------- .nv.info.gluon_tcgen05    --------------------------
	.section	.nv.info.gluon_tcgen05,"",@"SHT_CUDA_INFO"
	.sectionflags	@""
	.align	4


	//----- nvinfo : EIATTR_CUDA_API_VERSION
	.align		4
        /*0000*/ 	.byte	0x04, 0x37
        /*0002*/ 	.short	(.L_16 - .L_15)
.L_15:
        /*0004*/ 	.word	0x00000081


	//----- nvinfo : EIATTR_KPARAM_INFO
	.align		4
.L_16:
        /*0008*/ 	.byte	0x04, 0x17
        /*000a*/ 	.short	(.L_18 - .L_17)
.L_17:
        /*000c*/ 	.word	0x00000000
        /*0010*/ 	.short	0x000a
        /*0012*/ 	.short	0x0048
        /*0014*/ 	.byte	0x00, 0xf4, 0x21, 0x00


	//----- nvinfo : EIATTR_KPARAM_INFO
	.align		4
.L_18:
        /*0018*/ 	.byte	0x04, 0x17
        /*001a*/ 	.short	(.L_20 - .L_19)
.L_19:
        /*001c*/ 	.word	0x00000000
        /*0020*/ 	.short	0x0009
        /*0022*/ 	.short	0x0040
        /*0024*/ 	.byte	0x00, 0xf4, 0x21, 0x00


	//----- nvinfo : EIATTR_KPARAM_INFO
	.align		4
.L_20:
        /*0028*/ 	.byte	0x04, 0x17
        /*002a*/ 	.short	(.L_22 - .L_21)
.L_21:
        /*002c*/ 	.word	0x00000000
        /*0030*/ 	.short	0x0008
        /*0032*/ 	.short	0x0038
        /*0034*/ 	.byte	0x00, 0xf0, 0x21, 0x00


	//----- nvinfo : EIATTR_KPARAM_INFO
	.align		4
.L_22:
        /*0038*/ 	.byte	0x04, 0x17
        /*003a*/ 	.short	(.L_24 - .L_23)
.L_23:
        /*003c*/ 	.word	0x00000000
        /*0040*/ 	.short	0x0007
        /*0042*/ 	.short	0x0030
        /*0044*/ 	.byte	0x00, 0xf0, 0x21, 0x00


	//----- nvinfo : EIATTR_KPARAM_INFO
	.align		4
.L_24:
        /*0048*/ 	.byte	0x04, 0x17
        /*004a*/ 	.short	(.L_26 - .L_25)
.L_25:
        /*004c*/ 	.word	0x00000000
        /*0050*/ 	.short	0x0006
        /*0052*/ 	.short	0x0028
        /*0054*/ 	.byte	0x00, 0xf0, 0x21, 0x00


	//----- nvinfo : EIATTR_KPARAM_INFO
	.align		4
.L_26:
        /*0058*/ 	.byte	0x04, 0x17
        /*005a*/ 	.short	(.L_28 - .L_27)
.L_27:
        /*005c*/ 	.word	0x00000000
        /*0060*/ 	.short	0x0005
        /*0062*/ 	.short	0x0020
        /*0064*/ 	.byte	0x00, 0xf0, 0x11, 0x00


	//----- nvinfo : EIATTR_KPARAM_INFO
	.align		4
.L_28:
        /*0068*/ 	.byte	0x04, 0x17
        /*006a*/ 	.short	(.L_30 - .L_29)
.L_29:
        /*006c*/ 	.word	0x00000000
        /*0070*/ 	.short	0x0004
        /*0072*/ 	.short	0x001c
        /*0074*/ 	.byte	0x00, 0xf0, 0x11, 0x00


	//----- nvinfo : EIATTR_KPARAM_INFO
	.align		4
.L_30:
        /*0078*/ 	.byte	0x04, 0x17
        /*007a*/ 	.short	(.L_32 - .L_31)
.L_31:
        /*007c*/ 	.word	0x00000000
        /*0080*/ 	.short	0x0003
        /*0082*/ 	.short	0x0018
        /*0084*/ 	.byte	0x00, 0xf0, 0x11, 0x00


	//----- nvinfo : EIATTR_KPARAM_INFO
	.align		4
.L_32:
        /*0088*/ 	.byte	0x04, 0x17
        /*008a*/ 	.short	(.L_34 - .L_33)
.L_33:
        /*008c*/ 	.word	0x00000000
        /*0090*/ 	.short	0x0002
        /*0092*/ 	.short	0x0010
        /*0094*/ 	.byte	0x00, 0xf4, 0x21, 0x00


	//----- nvinfo : EIATTR_KPARAM_INFO
	.align		4
.L_34:
        /*0098*/ 	.byte	0x04, 0x17
        /*009a*/ 	.short	(.L_36 - .L_35)
.L_35:
        /*009c*/ 	.word	0x00000000
        /*00a0*/ 	.short	0x0001
        /*00a2*/ 	.short	0x0008
        /*00a4*/ 	.byte	0x00, 0xf4, 0x21, 0x00


	//----- nvinfo : EIATTR_KPARAM_INFO
	.align		4
.L_36:
        /*00a8*/ 	.byte	0x04, 0x17
        /*00aa*/ 	.short	(.L_38 - .L_37)
.L_37:
        /*00ac*/ 	.word	0x00000000
        /*00b0*/ 	.short	0x0000
        /*00b2*/ 	.short	0x0000
        /*00b4*/ 	.byte	0x00, 0xf4, 0x21, 0x00


	//----- nvinfo : EIATTR_AT_ENTRY_FRAGMENTS
	.align		4
.L_38:
        /*00b8*/ 	.byte	0x04, 0x4f
        /*00ba*/ 	.short	(.L_40 - .L_39)


	//   ....[0]....
.L_39:
        /*00bc*/ 	.word	0x00000004


	//----- nvinfo : EIATTR_RESERVED_SMEM_USED
	.align		4
.L_40:
        /*00c0*/ 	.byte	0x01, 0x41
	.zero		2


	//----- nvinfo : EIATTR_SPARSE_MMA_MASK
	.align		4
        /*00c4*/ 	.byte	0x03, 0x50
        /*00c6*/ 	.short	0x0000


	//----- nvinfo : EIATTR_TCGEN05_1CTA_USED
	.align		4
        /*00c8*/ 	.byte	0x01, 0x51
	.zero		2


	//----- nvinfo : EIATTR_MAXREG_COUNT
	.align		4
        /*00cc*/ 	.byte	0x03, 0x1b
        /*00ce*/ 	.short	0x00ff


	//----- nvinfo : EIATTR_NUM_BARRIERS
	.align		4
        /*00d0*/ 	.byte	0x02, 0x4c
        /*00d2*/ 	.byte	0x01
	.zero		1


	//----- nvinfo : EIATTR_INT_WARP_WIDE_INSTR_OFFSETS
	.align		4
        /*00d4*/ 	.byte	0x04, 0x31
        /*00d6*/ 	.short	(.L_42 - .L_41)


	//   ....[0]....
.L_41:
        /*00d8*/ 	.word	0x00001750


	//   ....[1]....
        /*00dc*/ 	.word	0x00001770


	//   ....[2]....
        /*00e0*/ 	.word	0x000017f0


	//   ....[3]....
        /*00e4*/ 	.word	0x00001ac0


	//   ....[4]....
        /*00e8*/ 	.word	0x00001ad0


	//   ....[5]....
        /*00ec*/ 	.word	0x00001b30


	//   ....[6]....
        /*00f0*/ 	.word	0x00001b40


	//   ....[7]....
        /*00f4*/ 	.word	0x00001d70


	//   ....[8]....
        /*00f8*/ 	.word	0x00001d80


	//   ....[9]....
        /*00fc*/ 	.word	0x00001f00


	//   ....[10]....
        /*0100*/ 	.word	0x00001f30


	//   ....[11]....
        /*0104*/ 	.word	0x00001f60


	//   ....[12]....
        /*0108*/ 	.word	0x00001f80


	//   ....[13]....
        /*010c*/ 	.word	0x000021a0


	//   ....[14]....
        /*0110*/ 	.word	0x000021b0


	//   ....[15]....
        /*0114*/ 	.word	0x000024e0


	//   ....[16]....
        /*0118*/ 	.word	0x000024f0


	//   ....[17]....
        /*011c*/ 	.word	0x00002c60


	//   ....[18]....
        /*0120*/ 	.word	0x00002cb0


	//----- nvinfo : EIATTR_COOP_GROUP_MASK_REGIDS
	.align		4
.L_42:
        /*0124*/ 	.byte	0x04, 0x29
        /*0126*/ 	.short	(.L_44 - .L_43)


	//   ....[0]....
.L_43:
        /*0128*/ 	.word	0xffffffff


	//   ....[1]....
        /*012c*/ 	.word	0xffffffff


	//   ....[2]....
        /*0130*/ 	.word	0xffffffff


	//   ....[3]....
        /*0134*/ 	.word	0xffffffff


	//   ....[4]....
        /*0138*/ 	.word	0xffffffff


	//   ....[5]....
        /*013c*/ 	.word	0xffffffff


	//   ....[6]....
        /*0140*/ 	.word	0xffffffff


	//   ....[7]....
        /*0144*/ 	.word	0xffffffff


	//   ....[8]....
        /*0148*/ 	.word	0xffffffff


	//   ....[9]....
        /*014c*/ 	.word	0xffffffff


	//----- nvinfo : EIATTR_COOP_GROUP_INSTR_OFFSETS
	.align		4
.L_44:
        /*0150*/ 	.byte	0x04, 0x28
        /*0152*/ 	.short	(.L_46 - .L_45)


	//   ....[0]....
.L_45:
        /*0154*/ 	.word	0x00000050


	//   ....[1]....
        /*0158*/ 	.word	0x00000310


	//   ....[2]....
        /*015c*/ 	.word	0x00000500


	//   ....[3]....
        /*0160*/ 	.word	0x000009a0


	//   ....[4]....
        /*0164*/ 	.word	0x00000ae0


	//   ....[5]....
        /*0168*/ 	.word	0x00000fe0


	//   ....[6]....
        /*016c*/ 	.word	0x00001120


	//   ....[7]....
        /*0170*/ 	.word	0x00001610


	//   ....[8]....
        /*0174*/ 	.word	0x00002af0


	//   ....[9]....
        /*0178*/ 	.word	0x00002d60


	//----- nvinfo : EIATTR_VRC_CTA_INIT_COUNT
	.align		4
.L_46:
        /*017c*/ 	.byte	0x02, 0x4a
        /*017e*/ 	.byte	0x80
	.zero		1


	//----- nvinfo : EIATTR_MBARRIER_INSTR_OFFSETS
	.align		4
        /*0180*/ 	.byte	0x04, 0x39
        /*0182*/ 	.short	(.L_48 - .L_47)


	//   ....[0]....
.L_47:
        /*0184*/ 	.word	0x00001810
        /*0188*/ 	.word	0x000000ff
        /*018c*/ 	.word	0x00012000
        /*0190*/ 	.short	0x0100
        /*0192*/ 	.byte	0x08
	.zero		1


	//   ....[1]....
        /*0194*/ 	.word	0x00001820
        /*0198*/ 	.word	0x000000ff
        /*019c*/ 	.word	0x00012020
        /*01a0*/ 	.short	0x0100
        /*01a2*/ 	.byte	0x08
	.zero		1


	//   ....[2]....
        /*01a4*/ 	.word	0x000018d0
        /*01a8*/ 	.word	0x000000ff
        /*01ac*/ 	.word	0x00012008
        /*01b0*/ 	.short	0x0100
        /*01b2*/ 	.byte	0x08
	.zero		1


	//   ....[3]....
        /*01b4*/ 	.word	0x000018e0
        /*01b8*/ 	.word	0x000000ff
        /*01bc*/ 	.word	0x00012028
        /*01c0*/ 	.short	0x0100
        /*01c2*/ 	.byte	0x08
	.zero		1


	//   ....[4]....
        /*01c4*/ 	.word	0x000019f0
        /*01c8*/ 	.word	0x000000ff
        /*01cc*/ 	.word	0x00012010
        /*01d0*/ 	.short	0x0100
        /*01d2*/ 	.byte	0x08
	.zero		1


	//   ....[5]....
        /*01d4*/ 	.word	0x00001a00
        /*01d8*/ 	.word	0x000000ff
        /*01dc*/ 	.word	0x00012030
        /*01e0*/ 	.short	0x0100
        /*01e2*/ 	.byte	0x08
	.zero		1


	//   ....[6]....
        /*01e4*/ 	.word	0x00001bd0
        /*01e8*/ 	.word	0x000000ff
        /*01ec*/ 	.word	0x00012000
        /*01f0*/ 	.short	0x010a
        /*01f2*/ 	.byte	0x08
	.zero		1


	//   ....[7]....
        /*01f4*/ 	.word	0x00001dd0
        /*01f8*/ 	.word	0x000000ff
        /*01fc*/ 	.word	0x00012020
        /*0200*/ 	.short	0x010a
        /*0202*/ 	.byte	0x08
	.zero		1


	//   ....[8]....
        /*0204*/ 	.word	0x00002000
        /*0208*/ 	.word	0x000000ff
        /*020c*/ 	.word	0x00012000
        /*0210*/ 	.short	0x010a
        /*0212*/ 	.byte	0x1c
	.zero		1


	//   ....[9]....
        /*0214*/ 	.word	0x000021f0
        /*0218*/ 	.word	0x000000ff
        /*021c*/ 	.word	0x00012020
        /*0220*/ 	.short	0x010a
        /*0222*/ 	.byte	0x1c
	.zero		1


	//   ....[10]....
        /*0224*/ 	.word	0x000022c0
        /*0228*/ 	.word	0x000000ff
        /*022c*/ 	.word	0x00012000
        /*0230*/ 	.short	0x0108
        /*0232*/ 	.byte	0x08
	.zero		1


	//   ....[11]....
        /*0234*/ 	.word	0x000022d0
        /*0238*/ 	.word	0x000000ff
        /*023c*/ 	.word	0x00012020
        /*0240*/ 	.short	0x0108
        /*0242*/ 	.byte	0x08
	.zero		1


	//   ....[12]....
        /*0244*/ 	.word	0x00002320
        /*0248*/ 	.word	0x000000ff
        /*024c*/ 	.word	0x00012008
        /*0250*/ 	.short	0x0108
        /*0252*/ 	.byte	0x08
	.zero		1


	//   ....[13]....
        /*0254*/ 	.word	0x00002330
        /*0258*/ 	.word	0x000000ff
        /*025c*/ 	.word	0x00012028
        /*0260*/ 	.short	0x0108
        /*0262*/ 	.byte	0x08
	.zero		1


	//   ....[14]....
        /*0264*/ 	.word	0x00002380
        /*0268*/ 	.word	0x000000ff
        /*026c*/ 	.word	0x00012010
        /*0270*/ 	.short	0x0108
        /*0272*/ 	.byte	0x08
	.zero		1


	//   ....[15]....
        /*0274*/ 	.word	0x00002390
        /*0278*/ 	.word	0x000000ff
        /*027c*/ 	.word	0x00012030
        /*0280*/ 	.short	0x0108
        /*0282*/ 	.byte	0x08
	.zero		1


	//   ....[16]....
        /*0284*/ 	.word	0x00002d80
        /*0288*/ 	.word	0x000000ff
        /*028c*/ 	.word	0x00012000
        /*0290*/ 	.short	0x010a
        /*0292*/ 	.byte	0x08
	.zero		1


	//   ....[17]....
        /*0294*/ 	.word	0x00002db0
        /*0298*/ 	.word	0x000000ff
        /*029c*/ 	.word	0x00012020
        /*02a0*/ 	.short	0x010a
        /*02a2*/ 	.byte	0x08
	.zero		1


	//   ....[18]....
        /*02a4*/ 	.word	0x00002de0
        /*02a8*/ 	.word	0x000000ff
        /*02ac*/ 	.word	0x00012000
        /*02b0*/ 	.short	0x010a
        /*02b2*/ 	.byte	0x1c
	.zero		1


	//   ....[19]....
        /*02b4*/ 	.word	0x00002e10
        /*02b8*/ 	.word	0x000000ff
        /*02bc*/ 	.word	0x00012020
        /*02c0*/ 	.short	0x010a
        /*02c2*/ 	.byte	0x1c
	.zero		1


	//----- nvinfo : EIATTR_NUM_MBARRIERS
	.align		4
.L_48:
        /*02c4*/ 	.byte	0x03, 0x38
        /*02c6*/ 	.short	0x0006


	//----- nvinfo : EIATTR_EXIT_INSTR_OFFSETS
	.align		4
        /*02c8*/ 	.byte	0x04, 0x1c
        /*02ca*/ 	.short	(.L_50 - .L_49)


	//   ....[0]....
.L_49:
        /*02cc*/ 	.word	0x00002d70


	//----- nvinfo : EIATTR_REQNTID
	.align		4
.L_50:
        /*02d0*/ 	.byte	0x04, 0x10
        /*02d2*/ 	.short	(.L_52 - .L_51)
.L_51:
        /*02d4*/ 	.word	0x00000100
        /*02d8*/ 	.word	0x00000001
        /*02dc*/ 	.word	0x00000001


	//----- nvinfo : EIATTR_CRS_STACK_SIZE
	.align		4
.L_52:
        /*02e0*/ 	.byte	0x04, 0x1e
        /*02e2*/ 	.short	(.L_54 - .L_53)
.L_53:
        /*02e4*/ 	.word	0x00000000


	//----- nvinfo : EIATTR_CBANK_PARAM_SIZE
	.align		4
.L_54:
        /*02e8*/ 	.byte	0x03, 0x19
        /*02ea*/ 	.short	0x0050


	//----- nvinfo : EIATTR_PARAM_CBANK
	.align		4
        /*02ec*/ 	.byte	0x04, 0x0a
        /*02ee*/ 	.short	(.L_56 - .L_55)
	.align		4
.L_55:
        /*02f0*/ 	.word	index@(.nv.constant0.gluon_tcgen05)
        /*02f4*/ 	.short	0x0380
        /*02f6*/ 	.short	0x0050


	//----- nvinfo : EIATTR_SW_WAR
	.align		4
.L_56:
        /*02f8*/ 	.byte	0x04, 0x36
        /*02fa*/ 	.short	(.L_58 - .L_57)
.L_57:
        /*02fc*/ 	.word	0x00000008
.L_58:


//--------------------- .nv.compat                --------------------------
	.section	.nv.compat,"",@"SHT_CUDA_COMPAT_INFO"
	.align	4
        /*0000*/ 	.byte	0x02, 0x02, 0x02, 0x00, 0x02, 0x05, 0x05, 0x00, 0x02, 0x03, 0x03, 0x00, 0x02, 0x06, 0x01, 0x00


//--------------------- .nv.callgraph             --------------------------
	.section	.nv.callgraph,"",@"SHT_CUDA_CALLGRAPH"
	.align	4
	.sectionentsize	8
	.align		4
        /*0000*/ 	.word	0x00000000
	.align		4
        /*0004*/ 	.word	0xffffffff
	.align		4
        /*0008*/ 	.word	0x00000000
	.align		4
        /*000c*/ 	.word	0xfffffffe
	.align		4
        /*0010*/ 	.word	0x00000000
	.align		4
        /*0014*/ 	.word	0xfffffffd
	.align		4
        /*0018*/ 	.word	0x00000000
	.align		4
        /*001c*/ 	.word	0xfffffffc


//--------------------- .text.gluon_tcgen05       --------------------------
	.section	.text.gluon_tcgen05,"ax",@progbits
	.align	128
        .global         gluon_tcgen05
        .type           gluon_tcgen05,@function
        .size           gluon_tcgen05,(.L_x_81 - gluon_tcgen05)
        .other          gluon_tcgen05,@"STO_CUDA_ENTRY STV_DEFAULT"
gluon_tcgen05:
.text.gluon_tcgen05:
[----:B------:R-:W1:Y:S01]  /*0000*/  LDC R1, c[0x0][0x37c] ;  /* 0x0000df00ff017b82 */ /* 0x000e620000000800 */
[----:B------:R-:W2:Y:S02]  /*0010*/  S2R R0, SR_TID.X ;  /* 0x0000000000007919 */ /* 0x000ea40000002100 */
[----:B--2---:R-:W-:-:S13]  /*0020*/  ISETP.GE.U32.AND P2, PT, R0, 0x20, PT ;  /* 0x000000200000780c */ /* 0x004fda0003f46070 */
[----:B------:R-:W-:Y:S05]  /*0030*/  @P2 BRA `(.L_x_0) ;  /* 0x0000000000b82947 */ /* 0x000fea0003800000 */
[----:B------:R-:W2:Y:S01]  /*0040*/  S2UR UR6, SR_CgaCtaId ;  /* 0x00000000000679c3 */ /* 0x000ea20000008800 */
[----:B------:R-:W-:Y:S01]  /*0050*/  NOP ;  /* 0x0000000000007918 */ /* 0x000fe20000000000 */
[----:B------:R-:W-:Y:S02]  /*0060*/  UMOV UR4, 0x40 ;  /* 0x0000004000047882 */ /* 0x000fe40000000000 */
[----:B--2---:R-:W-:-:S09]  /*0070*/  ULEA UR4, UR6, UR4, 0x18 ;  /* 0x0000000406047291 */ /* 0x004fd2000f8ec0ff */
[----:B------:R-:W2:Y:S01]  /*0080*/  LDS.U8 R2, [UR4] ;  /* 0x00000004ff027984 */ /* 0x000ea20008000000 */
[----:B------:R-:W-:Y:S02]  /*0090*/  UMOV UR4, 0x400 ;  /* 0x0000040000047882 */ /* 0x000fe40000000000 */
[----:B------:R-:W-:Y:S01]  /*00a0*/  ULEA UR4, UR6, UR4, 0x18 ;  /* 0x0000000406047291 */ /* 0x000fe2000f8ec0ff */
[----:B--2---:R-:W-:-:S13]  /*00b0*/  ISETP.NE.AND P0, PT, R2, RZ, PT ;  /* 0x000000ff0200720c */ /* 0x004fda0003f05270 */
[----:B------:R-:W-:Y:S05]  /*00c0*/  @P0 BRA `(.L_x_1) ;  /* 0x00000000007c0947 */ /* 0x000fea0003800000 */
[----:B------:R-:W-:-:S13]  /*00d0*/  ELECT P0, URZ, PT ;  /* 0x0000000000ff782f */ /* 0x000fda0003800000 */
[----:B------:R-:W-:Y:S05]  /*00e0*/  @!P0 BRA `(.L_x_2) ;  /* 0x0000000000848947 */ /* 0x000fea0003800000 */
[----:B------:R-:W-:Y:S01]  /*00f0*/  UMOV UR5, 0x8 ;  /* 0x0000000800057882 */ /* 0x000fe20000000000 */
[----:B------:R-:W-:Y:S02]  /*0100*/  IMAD.MOV.U32 R5, RZ, RZ, 0x1 ;  /* 0x00000001ff057424 */ /* 0x000fe400078e00ff */
[----:B------:R-:W-:Y:S02]  /*0110*/  IMAD.MOV.U32 R3, RZ, RZ, 0xff ;  /* 0x000000ffff037424 */ /* 0x000fe400078e00ff */
[----:B------:R-:W-:Y:S04]  /*0120*/  DEPBAR.LE SB2, 0x36 ;  /* 0x0000ad800000791a */ /* 0x000fe80000000000 */
[----:B------:R-:W2:Y:S02]  /*0130*/  UTCATOMSWS.FIND_AND_SET.ALIGN UP0, UR5, UR5 ;  /* 0x00000005000575e3 */ /* 0x000ea40008000800 */
[----:B--2---:R-:W-:-:S04]  /*0140*/  PLOP3.LUT P0, PT, PT, PT, UP0, 0x80, 0x8 ;  /* 0x000000000008781c */ /* 0x004fc80003f0f008 */
[----:B------:R-:W-:-:S04]  /*0150*/  SEL R2, RZ, 0xffffffff, !P0 ;  /* 0xffffffffff027807 */ /* 0x000fc80004000000 */
[----:B------:R-:W-:Y:S01]  /*0160*/  ISETP.NE.AND P0, PT, R2, RZ, PT ;  /* 0x000000ff0200720c */ /* 0x000fe20003f05270 */
[----:B------:R-:W-:-:S12]  /*0170*/  IMAD.U32 R2, RZ, RZ, UR5 ;  /* 0x00000005ff027e24 */ /* 0x000fd8000f8e00ff */
[----:B------:R-:W-:Y:S05]  /*0180*/  @P0 BRA `(.L_x_3) ;  /* 0x0000000000240947 */ /* 0x000fea0003800000 */
.L_x_4:
[----:B------:R-:W-:Y:S05]  /*0190*/  NANOSLEEP 0x64 ;  /* 0x000000640000795d */ /* 0x000fea0003800000 */
[----:B------:R-:W-:-:S05]  /*01a0*/  UMOV UR5, 0x8 ;  /* 0x0000000800057882 */ /* 0x000fca0000000000 */
[----:B------:R-:W-:Y:S04]  /*01b0*/  DEPBAR.LE SB2, 0x36 ;  /* 0x0000ad800000791a */ /* 0x000fe80000000000 */
[----:B------:R-:W2:Y:S02]  /*01c0*/  UTCATOMSWS.FIND_AND_SET.ALIGN UP0, UR5, UR5 ;  /* 0x00000005000575e3 */ /* 0x000ea40008000800 */
[----:B--2---:R-:W-:-:S04]  /*01d0*/  PLOP3.LUT P0, PT, PT, PT, UP0, 0x80, 0x8 ;  /* 0x000000000008781c */ /* 0x004fc80003f0f008 */
[----:B------:R-:W-:-:S04]  /*01e0*/  SEL R2, RZ, 0xffffffff, !P0 ;  /* 0xffffffffff027807 */ /* 0x000fc80004000000 */
[----:B------:R-:W-:Y:S01]  /*01f0*/  ISETP.NE.AND P0, PT, R2, RZ, PT ;  /* 0x000000ff0200720c */ /* 0x000fe20003f05270 */
[----:B------:R-:W-:-:S12]  /*0200*/  IMAD.U32 R2, RZ, RZ, UR5 ;  /* 0x00000005ff027e24 */ /* 0x000fd8000f8e00ff */
[----:B------:R-:W-:Y:S05]  /*0210*/  @!P0 BRA `(.L_x_4) ;  /* 0xfffffffc00dc8947 */ /* 0x000fea000383ffff */
.L_x_3:
[C---:B------:R-:W-:Y:S01]  /*0220*/  VIADD R4, R2.reuse, 0x10 ;  /* 0x0000001002047836 */ /* 0x040fe20000000000 */
[----:B------:R-:W-:Y:S01]  /*0230*/  UMOV UR5, 0x50 ;  /* 0x0000005000057882 */ /* 0x000fe20000000000 */
[----:B------:R-:W-:Y:S01]  /*0240*/  SHF.L.U32 R3, R3, R2, RZ ;  /* 0x0000000203037219 */ /* 0x000fe200000006ff */
[----:B------:R-:W-:Y:S01]  /*0250*/  ULEA UR5, UR6, UR5, 0x18 ;  /* 0x0000000506057291 */ /* 0x000fe2000f8ec0ff */
[----:B------:R-:W-:Y:S01]  /*0260*/  IMAD.SHL.U32 R2, R2, 0x20, RZ ;  /* 0x0000002002027824 */ /* 0x000fe200078e00ff */
[----:B------:R-:W-:-:S04]  /*0270*/  SHF.L.U32 R4, R5, R4, RZ ;  /* 0x0000000405047219 */ /* 0x000fc800000006ff */
[----:B------:R-:W-:-:S05]  /*0280*/  LOP3.LUT R3, R4, R3, RZ, 0xfc, !PT ;  /* 0x0000000304037212 */ /* 0x000fca00078efcff */
[----:B------:R2:W-:Y:S04]  /*0290*/  ATOMS.OR RZ, [UR5], R3 ;  /* 0x00000003ffff798c */ /* 0x0005e8000b000005 */
[----:B------:R2:W-:Y:S01]  /*02a0*/  STS [UR4], R2 ;  /* 0x00000002ff007988 */ /* 0x0005e20008000804 */
[----:B------:R-:W-:Y:S05]  /*02b0*/  BRA `(.L_x_2) ;  /* 0x0000000000107947 */ /* 0x000fea0003800000 */
.L_x_1:
[----:B------:R-:W-:Y:S01]  /*02c0*/  IMAD.MOV.U32 R3, RZ, RZ, -0x1 ;  /* 0xffffffffff037424 */ /* 0x000fe200078e00ff */
[----:B------:R-:W-:-:S04]  /*02d0*/  MOV R2, 0x300 ;  /* 0x0000030000027802 */ /* 0x000fc80000000f00 */
[----:B------:R2:W-:Y:S03]  /*02e0*/  STS [UR4], R3 ;  /* 0x00000003ff007988 */ /* 0x0005e60008000804 */
[----:B-12---:R-:W-:Y:S05]  /*02f0*/  CALL.REL.NOINC `($__internal_1_$__cuda_sm10x_tcgen05_guardrail_trap_phase_invalid_during_alloc) ;  /* 0x0000002800dc7944 */ /* 0x006fea0003c00000 */
.L_x_2:
[----:B------:R-:W-:Y:S05]  /*0300*/  WARPSYNC.ALL ;  /* 0x0000000000007948 */ /* 0x000fea0003800000 */
[----:B------:R-:W-:Y:S01]  /*0310*/  NOP ;  /* 0x0000000000007918 */ /* 0x000fe20000000000 */
.L_x_0:
[----:B------:R-:W3:Y:S08]  /*0320*/  S2UR UR4, SR_CgaCtaId ;  /* 0x00000000000479c3 */ /* 0x000ef00000008800 */
[----:B------:R-:W-:Y:S01]  /*0330*/  BAR.SYNC.DEFER_BLOCKING 0x0 ;  /* 0x0000000000007b1d */ /* 0x000fe20000010000 */
[----:B------:R-:W-:-:S05]  /*0340*/  LOP3.LUT R132, R0, 0xff, RZ, 0xc0, !PT ;  /* 0x000000ff00847812 */ /* 0x000fca00078ec0ff */
[----:B------:R-:W-:Y:S02]  /*0350*/  UMOV UR8, 0x400 ;  /* 0x0000040000087882 */ /* 0x000fe40000000000 */
[----:B------:R-:W4:Y:S08]  /*0360*/  LDC R4, c[0x0][0x398] ;  /* 0x0000e600ff047b82 */ /* 0x000f300000000800 */
[----:B------:R-:W5:Y:S01]  /*0370*/  LDC R12, c[0x0][0x3a0] ;  /* 0x0000e800ff0c7b82 */ /* 0x000f620000000800 */
[----:B---3--:R-:W-:-:S07]  /*0380*/  ULEA UR8, UR4, UR8, 0x18 ;  /* 0x0000000804087291 */ /* 0x008fce000f8ec0ff */
[----:B------:R-:W3:Y:S02]  /*0390*/  S2UR UR15, SR_CTAID.Y ;  /* 0x00000000000f79c3 */ /* 0x000ee40000002600 */
[----:B--2---:R-:W2:Y:S06]  /*03a0*/  LDS R3, [UR8] ;  /* 0x00000008ff037984 */ /* 0x004eac0008000800 */
[----:B------:R-:W-:Y:S06]  /*03b0*/  BAR.SYNC.DEFER_BLOCKING 0x0 ;  /* 0x0000000000007b1d */ /* 0x000fec0000010000 */
[----:B------:R-:W-:Y:S05]  /*03c0*/  @P2 BRA `(.L_x_5) ;  /* 0x0000000000182947 */ /* 0x000fea0003800000 */
[----:B------:R-:W-:Y:S01]  /*03d0*/  ELECT P0, URZ, PT ;  /* 0x0000000000ff782f */ /* 0x000fe20003800000 */
[----:B------:R-:W-:Y:S01]  /*03e0*/  IMAD.MOV.U32 R2, RZ, RZ, 0x1 ;  /* 0x00000001ff027424 */ /* 0x000fe200078e00ff */
[----:B------:R-:W-:Y:S01]  /*03f0*/  UMOV UR5, 0x40 ;  /* 0x0000004000057882 */ /* 0x000fe20000000000 */
[----:B------:R-:W-:Y:S01]  /*0400*/  UVIRTCOUNT.DEALLOC.SMPOOL 0x80 ;  /* 0x000000800000784c */ /* 0x000fe20000000000 */
[----:B------:R-:W-:-:S09]  /*0410*/  ULEA UR5, UR4, UR5, 0x18 ;  /* 0x0000000504057291 */ /* 0x000fd2000f8ec0ff */
[----:B------:R5:W-:Y:S03]  /*0420*/  @P0 STS.U8 [UR5], R2 ;  /* 0x00000002ff000988 */ /* 0x000be60008000005 */
.L_x_5:
[----:B------:R-:W5:Y:S01]  /*0430*/  S2UR UR4, SR_CTAID.Z ;  /* 0x00000000000479c3 */ /* 0x000f620000002700 */
[----:B------:R-:W4:Y:S01]  /*0440*/  LDCU UR5, c[0x0][0x370] ;  /* 0x00006e00ff0577ac */ /* 0x000f220008000800 */
[----:B------:R-:W-:Y:S01]  /*0450*/  ISETP.GE.U32.AND P0, PT, R132, 0x20, PT ;  /* 0x000000208400780c */ /* 0x000fe20003f06070 */
[----:B----4-:R-:W-:Y:S01]  /*0460*/  VIADD R4, R4, 0xffffffff ;  /* 0xffffffff04047836 */ /* 0x010fe20000000000 */
[C---:B------:R-:W-:Y:S01]  /*0470*/  ISETP.NE.U32.AND P3, PT, R132.reuse, RZ, PT ;  /* 0x000000ff8400720c */ /* 0x040fe20003f65070 */
[----:B------:R-:W5:Y:S01]  /*0480*/  LDCU UR6, c[0x0][0x374] ;  /* 0x00006e80ff0677ac */ /* 0x000f620008000800 */
[----:B------:R-:W-:Y:S01]  /*0490*/  LEA R10, R132, UR8, 0x2 ;  /* 0x00000008840a7c11 */ /* 0x000fe2000f8e10ff */
[----:B-----5:R-:W-:Y:S01]  /*04a0*/  VIADD R11, R12, 0xffffffff ;  /* 0xffffffff0c0b7836 */ /* 0x020fe20000000000 */
[----:B------:R-:W4:Y:S01]  /*04b0*/  S2UR UR7, SR_CTAID.X ;  /* 0x00000000000779c3 */ /* 0x000f220000002500 */
[----:B------:R-:W5:Y:S01]  /*04c0*/  LDCU.64 UR20, c[0x0][0x3c0] ;  /* 0x00007800ff1477ac */ /* 0x000f620008000a00 */
[----:B--2---:R-:W-:Y:S01]  /*04d0*/  R2UR UR23, R3 ;  /* 0x00000000031772ca */ /* 0x004fe200000e0000 */
[----:B------:R-:W-:Y:S04]  /*04e0*/  BSSY.RECONVERGENT B0, `(.L_x_6) ;  /* 0x0000011000007945 */ /* 0x000fe80003800200 */
[----:B------:R2:W-:Y:S01]  /*04f0*/  @!P0 STS [R10], RZ ;  /* 0x000000ff0a008388 */ /* 0x0005e20000000800 */
[----:B------:R-:W-:-:S03]  /*0500*/  NOP ;  /* 0x0000000000007918 */ /* 0x000fc60000000000 */
[----:B------:R2:W-:Y:S01]  /*0510*/  @!P3 STS [UR8+0x24], R4 ;  /* 0x00002404ff00b988 */ /* 0x0005e20008000808 */
[----:B---3--:R-:W-:-:S03]  /*0520*/  UIMAD UR4, UR4, UR6, UR15 ;  /* 0x00000006040472a4 */ /* 0x008fc6000f8e020f */
[----:B------:R2:W-:Y:S01]  /*0530*/  @!P3 STS [UR8+0x20], R11 ;  /* 0x0000200bff00b988 */ /* 0x0005e20008000808 */
[----:B----4-:R-:W-:-:S04]  /*0540*/  UIMAD UR4, UR4, UR5, UR7 ;  /* 0x00000005040472a4 */ /* 0x010fc8000f8e0207 */
[----:B------:R-:W-:-:S04]  /*0550*/  UIMAD UR4, UR4, 0x180, URZ ;  /* 0x00000180040478a4 */ /* 0x000fc8000f8e02ff */
[----:B-----5:R-:W-:-:S04]  /*0560*/  UIADD3 UR24, UP0, UPT, UR4, UR20, URZ ;  /* 0x0000001404187290 */ /* 0x020fc8000ff1e0ff */
[----:B------:R-:W-:Y:S01]  /*0570*/  ULEA.HI.X.SX32 UR25, UR4, UR21, 0x1, UP0 ;  /* 0x0000001504197291 */ /* 0x000fe200080f0eff */
[----:B--2---:R-:W-:Y:S11]  /*0580*/  @P3 BRA `(.L_x_7) ;  /* 0x0000000000183947 */ /* 0x004ff60003800000 */
[----:B------:R-:W2:Y:S01]  /*0590*/  LDS R2, [UR8+0x8] ;  /* 0x00000808ff027984 */ /* 0x000ea20008000800 */
[----:B------:R-:W3:Y:S01]  /*05a0*/  LDC.64 R6, c[0x0][0x380] ;  /* 0x0000e000ff067b82 */ /* 0x000ee20000000a00 */
[----:B------:R-:W-:Y:S02]  /*05b0*/  IMAD.MOV.U32 R3, RZ, RZ, 0x70 ;  /* 0x00000070ff037424 */ /* 0x000fe400078e00ff */
[----:B---3--:R3:W-:Y:S03]  /*05c0*/  STS.64 [UR8], R6 ;  /* 0x00000006ff007988 */ /* 0x0087e60008000a08 */
[----:B--2---:R-:W-:-:S05]  /*05d0*/  LOP3.LUT R2, R2, 0x10, R3, 0xd8, !PT ;  /* 0x0000001002027812 */ /* 0x004fca00078ed803 */
[----:B------:R3:W-:Y:S02]  /*05e0*/  STS [UR8+0x8], R2 ;  /* 0x00000802ff007988 */ /* 0x0007e40008000808 */
.L_x_7:
[----:B------:R-:W-:Y:S05]  /*05f0*/  BSYNC.RECONVERGENT B0 ;  /* 0x0000000000007941 */ /* 0x000fea0003800200 */
.L_x_6:
[----:B------:R-:W-:Y:S04]  /*0600*/  BSSY.RECONVERGENT B0, `(.L_x_8) ;  /* 0x000000a000007945 */ /* 0x000fe80003800200 */
[----:B------:R-:W-:Y:S05]  /*0610*/  @P3 BRA `(.L_x_9) ;  /* 0x0000000000203947 */ /* 0x000fea0003800000 */
[----:B---3--:R-:W2:Y:S01]  /*0620*/  LDS R2, [UR8+0x34] ;  /* 0x00003408ff027984 */ /* 0x008ea20008000800 */
[----:B------:R-:W-:Y:S02]  /*0630*/  IMAD.MOV.U32 R3, RZ, RZ, 0x1f000000 ;  /* 0x1f000000ff037424 */ /* 0x000fe400078e00ff */
[----:B------:R-:W-:Y:S01]  /*0640*/  @!P3 IMAD.MOV.U32 R5, RZ, RZ, 0x7f ;  /* 0x0000007fff05b424 */ /* 0x000fe200078e00ff */
[----:B------:R-:W3:Y:S02]  /*0650*/  @!P3 LDS R6, [UR8+0x38] ;  /* 0x00003808ff06b984 */ /* 0x000ee40008000800 */
[----:B--2---:R-:W-:Y:S02]  /*0660*/  LOP3.LUT R2, R2, 0xff000000, R3, 0xb8, !PT ;  /* 0xff00000002027812 */ /* 0x004fe400078eb803 */
[----:B---3--:R-:W-:-:S03]  /*0670*/  @!P3 LOP3.LUT R3, R6, 0xff, R5, 0xb8, !PT ;  /* 0x000000ff0603b812 */ /* 0x008fc600078eb805 */
[----:B------:R2:W-:Y:S04]  /*0680*/  STS [UR8+0x34], R2 ;  /* 0x00003402ff007988 */ /* 0x0005e80008000808 */
[----:B------:R2:W-:Y:S02]  /*0690*/  @!P3 STS [UR8+0x38], R3 ;  /* 0x00003803ff00b988 */ /* 0x0005e40008000808 */
.L_x_9:
[----:B------:R-:W-:Y:S05]  /*06a0*/  BSYNC.RECONVERGENT B0 ;  /* 0x0000000000007941 */ /* 0x000fea0003800200 */
.L_x_8:
[----:B------:R-:W-:Y:S04]  /*06b0*/  BSSY.RECONVERGENT B0, `(.L_x_10) ;  /* 0x000000e000007945 */ /* 0x000fe80003800200 */
[----:B------:R-:W-:Y:S05]  /*06c0*/  @P3 BRA `(.L_x_11) ;  /* 0x0000000000303947 */ /* 0x000fea0003800000 */
[----:B--2---:R-:W2:Y:S01]  /*06d0*/  LDS R3, [UR8+0x34] ;  /* 0x00003408ff037984 */ /* 0x004ea20008000800 */
[----:B------:R-:W4:Y:S03]  /*06e0*/  LDC.64 R8, c[0x0][0x3a8] ;  /* 0x0000ea00ff087b82 */ /* 0x000f260000000a00 */
[----:B---3--:R-:W3:Y:S01]  /*06f0*/  LDS R2, [UR8+0x1c] ;  /* 0x00001c08ff027984 */ /* 0x008ee20008000800 */
[C---:B----4-:R-:W-:Y:S01]  /*0700*/  SHF.L.U64.HI R6, R8.reuse, 0x1, R9 ;  /* 0x0000000108067819 */ /* 0x050fe20000010209 */
[----:B------:R-:W-:-:S03]  /*0710*/  IMAD.SHL.U32 R5, R8, 0x2, RZ ;  /* 0x0000000208057824 */ /* 0x000fc600078e00ff */
[--C-:B------:R-:W-:Y:S02]  /*0720*/  SHF.R.U32.HI R7, RZ, 0x4, R6.reuse ;  /* 0x00000004ff077819 */ /* 0x100fe40000011606 */
[----:B------:R-:W-:-:S05]  /*0730*/  SHF.R.U64 R5, R5, 0x4, R6 ;  /* 0x0000000405057819 */ /* 0x000fca0000001206 */
[----:B------:R4:W-:Y:S01]  /*0740*/  STS [UR8+0xc], R5 ;  /* 0x00000c05ff007988 */ /* 0x0009e20008000808 */
[----:B--2---:R-:W-:Y:S02]  /*0750*/  LOP3.LUT R3, R3, 0x7, RZ, 0xb8, !PT ;  /* 0x0000000703037812 */ /* 0x004fe400078eb8ff */
[----:B---3--:R-:W-:-:S03]  /*0760*/  LOP3.LUT R2, R2, 0xf, R7, 0xb8, !PT ;  /* 0x0000000f02027812 */ /* 0x008fc600078eb807 */
[----:B------:R4:W-:Y:S04]  /*0770*/  STS [UR8+0x34], R3 ;  /* 0x00003403ff007988 */ /* 0x0009e80008000808 */
[----:B------:R4:W-:Y:S02]  /*0780*/  STS [UR8+0x1c], R2 ;  /* 0x00001c02ff007988 */ /* 0x0009e40008000808 */
.L_x_11:
[----:B------:R-:W-:Y:S05]  /*0790*/  BSYNC.RECONVERGENT B0 ;  /* 0x0000000000007941 */ /* 0x000fea0003800200 */
.L_x_10:
[----:B------:R-:W-:Y:S04]  /*07a0*/  BSSY.RECONVERGENT B1, `(.L_x_12) ;  /* 0x000001a000017945 */ /* 0x000fe80003800200 */
[----:B------:R-:W-:Y:S04]  /*07b0*/  BSSY.RELIABLE B0, `(.L_x_13) ;  /* 0x0000015000007945 */ /* 0x000fe80003800100 */
[----:B------:R-:W-:Y:S05]  /*07c0*/  @P3 BRA `(.L_x_14) ;  /* 0x0000000000203947 */ /* 0x000fea0003800000 */
[----:B--234-:R-:W2:Y:S02]  /*07d0*/  LDS R2, [UR8+0x34] ;  /* 0x00003408ff027984 */ /* 0x01cea40008000800 */
[----:B--2---:R-:W-:-:S05]  /*07e0*/  LOP3.LUT R2, R2, 0x38, RZ, 0xb8, !PT ;  /* 0x0000003802027812 */ /* 0x004fca00078eb8ff */
[----:B------:R2:W-:Y:S01]  /*07f0*/  STS [UR8+0x34], R2 ;  /* 0x00003402ff007988 */ /* 0x0005e20008000808 */
[----:B------:R-:W-:Y:S05]  /*0800*/  @P3 BRA `(.L_x_15) ;  /* 0x0000000000203947 */ /* 0x000fea0003800000 */
[----:B--2---:R-:W2:Y:S01]  /*0810*/  LDS R2, [UR8+0x8] ;  /* 0x00000808ff027984 */ /* 0x004ea20008000800 */
[----:B------:R-:W-:-:S05]  /*0820*/  IMAD.MOV.U32 R3, RZ, RZ, 0x780 ;  /* 0x00000780ff037424 */ /* 0x000fca00078e00ff */
[----:B--2---:R-:W-:-:S05]  /*0830*/  LOP3.LUT R2, R2, 0x500, R3, 0xd8, !PT ;  /* 0x0000050002027812 */ /* 0x004fca00078ed803 */
[----:B------:R5:W-:Y:S02]  /*0840*/  STS [UR8+0x8], R2 ;  /* 0x00000802ff007988 */ /* 0x000be40008000808 */
.L_x_14:
[----:B------:R-:W-:Y:S05]  /*0850*/  @P3 BRA `(.L_x_16) ;  /* 0x0000000000283947 */ /* 0x000fea0003800000 */
[----:B--2345:R-:W2:Y:S02]  /*0860*/  LDS R2, [UR8+0x8] ;  /* 0x00000808ff027984 */ /* 0x03cea40008000800 */
[----:B--2---:R-:W-:-:S05]  /*0870*/  LOP3.LUT R2, R2, 0x1800, RZ, 0xb8, !PT ;  /* 0x0000180002027812 */ /* 0x004fca00078eb8ff */
[----:B------:R3:W-:Y:S02]  /*0880*/  STS [UR8+0x8], R2 ;  /* 0x00000802ff007988 */ /* 0x0007e40008000808 */
.L_x_15:
[----:B------:R-:W-:Y:S05]  /*0890*/  @P3 BREAK.RELIABLE B0 ;  /* 0x0000000000003942 */ /* 0x000fea0003800100 */
[----:B------:R-:W-:Y:S05]  /*08a0*/  @P3 BRA `(.L_x_17) ;  /* 0x0000000000243947 */ /* 0x000fea0003800000 */
[----:B------:R-:W4:Y:S01]  /*08b0*/  LDS R3, [UR8+0x8] ;  /* 0x00000808ff037984 */ /* 0x000f220008000800 */
[----:B--23--:R-:W-:-:S05]  /*08c0*/  IMAD.MOV.U32 R2, RZ, RZ, 0x6000 ;  /* 0x00006000ff027424 */ /* 0x00cfca00078e00ff */
[----:B----4-:R-:W-:-:S04]  /*08d0*/  LOP3.LUT R2, R3, 0x4000, R2, 0xd8, !PT ;  /* 0x0000400003027812 */ /* 0x010fc800078ed802 */
[----:B------:R-:W-:-:S05]  /*08e0*/  LOP3.LUT R2, R2, 0x400000, RZ, 0xb8, !PT ;  /* 0x0040000002027812 */ /* 0x000fca00078eb8ff */
[----:B------:R2:W-:Y:S02]  /*08f0*/  STS [UR8+0x8], R2 ;  /* 0x00000802ff007988 */ /* 0x0005e40008000808 */
.L_x_16:
[----:B------:R-:W-:Y:S05]  /*0900*/  BSYNC.RELIABLE B0 ;  /* 0x0000000000007941 */ /* 0x000fea0003800100 */
.L_x_13:
[----:B--2345:R-:W2:Y:S02]  /*0910*/  @!P3 LDS R2, [UR8+0x8] ;  /* 0x00000808ff02b984 */ /* 0x03cea40008000800 */
[----:B--2---:R-:W-:-:S05]  /*0920*/  @!P3 LOP3.LUT R2, R2, 0x8000, RZ, 0xb8, !PT ;  /* 0x000080000202b812 */ /* 0x004fca00078eb8ff */
[----:B------:R4:W-:Y:S02]  /*0930*/  @!P3 STS [UR8+0x8], R2 ;  /* 0x00000802ff00b988 */ /* 0x0009e40008000808 */
.L_x_17:
[----:B------:R-:W-:Y:S05]  /*0940*/  BSYNC.RECONVERGENT B1 ;  /* 0x0000000000017941 */ /* 0x000fea0003800200 */
.L_x_12:
[----:B------:R-:W-:Y:S05]  /*0950*/  WARPSYNC.ALL ;  /* 0x0000000000007948 */ /* 0x000fea0003800000 */
[----:B------:R-:W-:Y:S01]  /*0960*/  NOP ;  /* 0x0000000000007918 */ /* 0x000fe20000000000 */
[----:B------:R-:W-:Y:S05]  /*0970*/  @P0 BRA `(.L_x_18) ;  /* 0x0000000000300947 */ /* 0x000fea0003800000 */
[----:B--234-:R-:W2:Y:S01]  /*0980*/  S2R R2, SR_LANEID ;  /* 0x0000000000027919 */ /* 0x01cea20000000000 */
[----:B------:R-:W-:Y:S05]  /*0990*/  WARPSYNC.ALL ;  /* 0x0000000000007948 */ /* 0x000fea0003800000 */
[----:B------:R-:W-:Y:S01]  /*09a0*/  NOP ;  /* 0x0000000000007918 */ /* 0x000fe20000000000 */
[----:B--2---:R-:W-:-:S05]  /*09b0*/  IMAD.SHL.U32 R5, R2, 0x4, RZ ;  /* 0x0000000402057824 */ /* 0x004fca00078e00ff */
[----:B------:R-:W2:Y:S01]  /*09c0*/  LDS R7, [R5+UR8] ;  /* 0x0000000805077984 */ /* 0x000ea20008000800 */
[----:B------:R-:W-:-:S05]  /*09d0*/  IADD3 R2, P1, PT, R5, UR24, RZ ;  /* 0x0000001805027c10 */ /* 0x000fca000ff3e0ff */
[----:B------:R-:W-:-:S05]  /*09e0*/  IMAD.X R3, RZ, RZ, UR25, P1 ;  /* 0x00000019ff037e24 */ /* 0x000fca00088e06ff */
[----:B--2---:R5:W2:Y:S01]  /*09f0*/  ATOMG.E.EXCH.STRONG.GPU PT, RZ, [R2], R7 ;  /* 0x0000000702ff73a8 */ /* 0x004aa200041ee100 */
[----:B------:R-:W-:-:S04]  /*0a00*/  DEPBAR {5,4,3,2,1,0} ;  /* 0x0000003f0000791a */ /* 0x000fc80000000000 */
[----:B------:R-:W3:Y:S02]  /*0a10*/  CCTL.E.C.LDCU.IV.DEEP [UR24] ;  /* 0x0000000018007540 */ /* 0x000ee40009c08000 */
[----:B---3--:R5:W-:Y:S01]  /*0a20*/  UTMACCTL.IV [UR24] ;  /* 0x00000000180079b9 */ /* 0x008be20008000000 */
[----:B------:R-:W-:Y:S01]  /*0a30*/  NOP ;  /* 0x0000000000007918 */ /* 0x000fe20000000000 */
.L_x_18:
[----:B------:R-:W-:Y:S05]  /*0a40*/  @P0 BRA `(.L_x_19) ;  /* 0x00000000000c0947 */ /* 0x000fea0003800000 */
[----:B------:R0:W-:Y:S01]  /*0a50*/  UTMACMDFLUSH ;  /* 0x00000000000079b7 */ /* 0x0001e20000000000 */
[----:B------:R-:W-:Y:S05]  /*0a60*/  @P0 BRA `(.L_x_19) ;  /* 0x0000000000040947 */ /* 0x000fea0003800000 */
[----:B------:R-:W-:-:S04]  /*0a70*/  DEPBAR.LE SB0, 0x0 ;  /* 0x000080000000791a */ /* 0x000fc80000000000 */
.L_x_19:
[----:B------:R-:W-:Y:S05]  /*0a80*/  WARPSYNC.ALL ;  /* 0x0000000000007948 */ /* 0x000fea0003800000 */
[----:B------:R-:W-:Y:S01]  /*0a90*/  NOP ;  /* 0x0000000000007918 */ /* 0x000fe20000000000 */
[----:B--2---:R-:W-:Y:S06]  /*0aa0*/  BAR.SYNC.DEFER_BLOCKING 0x0 ;  /* 0x0000000000007b1d */ /* 0x004fec0000010000 */
[----:B------:R-:W-:Y:S02]  /*0ab0*/  BSSY.RECONVERGENT B1, `(.L_x_20) ;  /* 0x000000b000017945 */ /* 0x000fe40003800200 */
[----:B------:R-:W-:Y:S06]  /*0ac0*/  BAR.SYNC.DEFER_BLOCKING 0x0 ;  /* 0x0000000000007b1d */ /* 0x000fec0000010000 */
[----:B------:R2:W-:Y:S01]  /*0ad0*/  @!P0 STS [R10], RZ ;  /* 0x000000ff0a008388 */ /* 0x0005e20000000800 */
[----:B------:R-:W-:Y:S01]  /*0ae0*/  NOP ;  /* 0x0000000000007918 */ /* 0x000fe20000000000 */
[----:B------:R-:W-:Y:S05]  /*0af0*/  @P3 BRA `(.L_x_21) ;  /* 0x0000000000183947 */ /* 0x000fea0003800000 */
[----:B---345:R-:W3:Y:S01]  /*0b00*/  LDS R2, [UR8+0x8] ;  /* 0x00000808ff027984 */ /* 0x038ee20008000800 */
[----:B------:R-:W4:Y:S01]  /*0b10*/  LDC.64 R6, c[0x0][0x388] ;  /* 0x0000e200ff067b82 */ /* 0x000f220000000a00 */
[----:B------:R-:W-:Y:S02]  /*0b20*/  IMAD.MOV.U32 R3, RZ, RZ, 0x70 ;  /* 0x00000070ff037424 */ /* 0x000fe400078e00ff */
[----:B----4-:R4:W-:Y:S03]  /*0b30*/  STS.64 [UR8], R6 ;  /* 0x00000006ff007988 */ /* 0x0109e60008000a08 */
[----:B---3--:R-:W-:-:S05]  /*0b40*/  LOP3.LUT R2, R2, 0x10, R3, 0xd8, !PT ;  /* 0x0000001002027812 */ /* 0x008fca00078ed803 */
[----:B------:R4:W-:Y:S02]  /*0b50*/  STS [UR8+0x8], R2 ;  /* 0x00000802ff007988 */ /* 0x0009e40008000808 */
.L_x_21:
[----:B-----5:R-:W-:Y:S05]  /*0b60*/  BSYNC.RECONVERGENT B1 ;  /* 0x0000000000017941 */ /* 0x020fea0003800200 */
.L_x_20:
[----:B------:R-:W-:Y:S04]  /*0b70*/  BSSY.RECONVERGENT B2, `(.L_x_22) ;  /* 0x000000f000027945 */ /* 0x000fe80003800200 */
[----:B------:R-:W-:Y:S04]  /*0b80*/  BSSY.RELIABLE B1, `(.L_x_23) ;  /* 0x000000c000017945 */ /* 0x000fe80003800100 */
[----:B------:R-:W-:Y:S05]  /*0b90*/  @P3 BRA `(.L_x_24) ;  /* 0x0000000000283947 */ /* 0x000fea0003800000 */
[----:B---34-:R-:W3:Y:S01]  /*0ba0*/  LDS R2, [UR8+0x34] ;  /* 0x00003408ff027984 */ /* 0x018ee20008000800 */
[----:B------:R-:W-:Y:S01]  /*0bb0*/  IMAD.MOV.U32 R3, RZ, RZ, 0x1f000000 ;  /* 0x1f000000ff037424 */ /* 0x000fe200078e00ff */
[----:B------:R-:W-:Y:S05]  /*0bc0*/  @P3 BREAK.RELIABLE B1 ;  /* 0x0000000000013942 */ /* 0x000fea0003800100 */
[----:B---3--:R-:W-:-:S05]  /*0bd0*/  LOP3.LUT R2, R2, 0xff000000, R3, 0xb8, !PT ;  /* 0xff00000002027812 */ /* 0x008fca00078eb803 */
[----:B------:R3:W-:Y:S01]  /*0be0*/  STS [UR8+0x34], R2 ;  /* 0x00003402ff007988 */ /* 0x0007e20008000808 */
[----:B------:R-:W-:Y:S05]  /*0bf0*/  @P3 BRA `(.L_x_25) ;  /* 0x0000000000183947 */ /* 0x000fea0003800000 */
[----:B---3--:R-:W3:Y:S01]  /*0c00*/  LDS R2, [UR8+0x38] ;  /* 0x00003808ff027984 */ /* 0x008ee20008000800 */
[----:B------:R-:W-:-:S05]  /*0c10*/  IMAD.MOV.U32 R3, RZ, RZ, 0xff ;  /* 0x000000ffff037424 */ /* 0x000fca00078e00ff */
[----:B---3--:R-:W-:-:S05]  /*0c20*/  LOP3.LUT R2, R2, 0xff, R3, 0xb8, !PT ;  /* 0x000000ff02027812 */ /* 0x008fca00078eb803 */
[----:B------:R5:W-:Y:S02]  /*0c30*/  STS [UR8+0x38], R2 ;  /* 0x00003802ff007988 */ /* 0x000be40008000808 */
.L_x_24:
[----:B------:R-:W-:Y:S05]  /*0c40*/  BSYNC.RELIABLE B1 ;  /* 0x0000000000017941 */ /* 0x000fea0003800100 */
.L_x_23:
[----:B------:R2:W-:Y:S02]  /*0c50*/  @!P3 STS [UR8+0x20], R11 ;  /* 0x0000200bff00b988 */ /* 0x0005e40008000808 */
.L_x_25:
[----:B------:R-:W-:Y:S05]  /*0c60*/  BSYNC.RECONVERGENT B2 ;  /* 0x0000000000027941 */ /* 0x000fea0003800200 */
.L_x_22:
[----:B------:R-:W-:Y:S05]  /*0c70*/  WARPSYNC.ALL ;  /* 0x0000000000007948 */ /* 0x000fea0003800000 */
[----:B------:R-:W-:Y:S01]  /*0c80*/  NOP ;  /* 0x0000000000007918 */ /* 0x000fe20000000000 */
[----:B------:R-:W2:Y:S01]  /*0c90*/  LDC R5, c[0x0][0x39c] ;  /* 0x0000e700ff057b82 */ /* 0x000ea20000000800 */
[----:B------:R-:W-:Y:S01]  /*0ca0*/  BSSY.RECONVERGENT B2, `(.L_x_26) ;  /* 0x0000010000027945 */ /* 0x000fe20003800200 */
[----:B--2---:R-:W-:-:S05]  /*0cb0*/  VIADD R5, R5, 0xffffffff ;  /* 0xffffffff05057836 */ /* 0x004fca0000000000 */
[----:B------:R2:W-:Y:S01]  /*0cc0*/  @!P3 STS [UR8+0x24], R5 ;  /* 0x00002405ff00b988 */ /* 0x0005e20008000808 */
[----:B------:R-:W-:Y:S05]  /*0cd0*/  @P3 BRA `(.L_x_27) ;  /* 0x0000000000303947 */ /* 0x000fea0003800000 */
[----:B------:R-:W2:Y:S01]  /*0ce0*/  LDS R3, [UR8+0x34] ;  /* 0x00003408ff037984 */ /* 0x000ea20008000800 */
[----:B----4-:R-:W4:Y:S03]  /*0cf0*/  LDC.64 R6, c[0x0][0x3b0] ;  /* 0x0000ec00ff067b82 */ /* 0x010f260000000a00 */
[----:B---3-5:R-:W3:Y:S01]  /*0d00*/  LDS R2, [UR8+0x1c] ;  /* 0x00001c08ff027984 */ /* 0x028ee20008000800 */
        /* <DEDUP_REMOVED lines=9> */
.L_x_27:
[----:B------:R-:W-:Y:S05]  /*0da0*/  BSYNC.RECONVERGENT B2 ;  /* 0x0000000000027941 */ /* 0x000fea0003800200 */
.L_x_26:
[----:B------:R-:W-:Y:S04]  /*0db0*/  BSSY.RECONVERGENT B3, `(.L_x_28) ;  /* 0x000001a000037945 */ /* 0x000fe80003800200 */
[----:B------:R-:W-:Y:S04]  /*0dc0*/  BSSY.RELIABLE B2, `(.L_x_29) ;  /* 0x0000015000027945 */ /* 0x000fe80003800100 */
[----:B------:R-:W-:Y:S05]  /*0dd0*/  @P3 BRA `(.L_x_30) ;  /* 0x0000000000203947 */ /* 0x000fea0003800000 */
[----:B---345:R-:W3:Y:S02]  /*0de0*/  LDS R2, [UR8+0x34] ;  /* 0x00003408ff027984 */ /* 0x038ee40008000800 */
[----:B---3--:R-:W-:-:S05]  /*0df0*/  LOP3.LUT R2, R2, 0x38, RZ, 0xb8, !PT ;  /* 0x0000003802027812 */ /* 0x008fca00078eb8ff */
[----:B------:R3:W-:Y:S01]  /*0e00*/  STS [UR8+0x34], R2 ;  /* 0x00003402ff007988 */ /* 0x0007e20008000808 */
[----:B------:R-:W-:Y:S05]  /*0e10*/  @P3 BRA `(.L_x_31) ;  /* 0x0000000000203947 */ /* 0x000fea0003800000 */
[----:B---3--:R-:W3:Y:S01]  /*0e20*/  LDS R2, [UR8+0x8] ;  /* 0x00000808ff027984 */ /* 0x008ee20008000800 */
[----:B------:R-:W-:-:S05]  /*0e30*/  IMAD.MOV.U32 R3, RZ, RZ, 0x780 ;  /* 0x00000780ff037424 */ /* 0x000fca00078e00ff */
[----:B---3--:R-:W-:-:S05]  /*0e40*/  LOP3.LUT R2, R2, 0x500, R3, 0xd8, !PT ;  /* 0x0000050002027812 */ /* 0x008fca00078ed803 */
[----:B------:R3:W-:Y:S02]  /*0e50*/  STS [UR8+0x8], R2 ;  /* 0x00000802ff007988 */ /* 0x0007e40008000808 */
.L_x_30:
[----:B------:R-:W-:Y:S05]  /*0e60*/  @P3 BRA `(.L_x_32) ;  /* 0x0000000000283947 */ /* 0x000fea0003800000 */
[----:B---345:R-:W3:Y:S02]  /*0e70*/  LDS R2, [UR8+0x8] ;  /* 0x00000808ff027984 */ /* 0x038ee40008000800 */
[----:B---3--:R-:W-:-:S05]  /*0e80*/  LOP3.LUT R2, R2, 0x1800, RZ, 0xb8, !PT ;  /* 0x0000180002027812 */ /* 0x008fca00078eb8ff */
[----:B------:R4:W-:Y:S02]  /*0e90*/  STS [UR8+0x8], R2 ;  /* 0x00000802ff007988 */ /* 0x0009e40008000808 */
.L_x_31:
[----:B------:R-:W-:Y:S05]  /*0ea0*/  @P3 BREAK.RELIABLE B2 ;  /* 0x0000000000023942 */ /* 0x000fea0003800100 */
[----:B------:R-:W-:Y:S05]  /*0eb0*/  @P3 BRA `(.L_x_33) ;  /* 0x0000000000243947 */ /* 0x000fea0003800000 */
[----:B---34-:R-:W3:Y:S01]  /*0ec0*/  LDS R2, [UR8+0x8] ;  /* 0x00000808ff027984 */ /* 0x018ee20008000800 */
[----:B------:R-:W-:-:S05]  /*0ed0*/  IMAD.MOV.U32 R3, RZ, RZ, 0x6000 ;  /* 0x00006000ff037424 */ /* 0x000fca00078e00ff */
[----:B---3--:R-:W-:-:S04]  /*0ee0*/  LOP3.LUT R2, R2, 0x4000, R3, 0xd8, !PT ;  /* 0x0000400002027812 */ /* 0x008fc800078ed803 */
[----:B------:R-:W-:-:S05]  /*0ef0*/  LOP3.LUT R2, R2, 0x400000, RZ, 0xb8, !PT ;  /* 0x0040000002027812 */ /* 0x000fca00078eb8ff */
[----:B------:R3:W-:Y:S02]  /*0f00*/  STS [UR8+0x8], R2 ;  /* 0x00000802ff007988 */ /* 0x0007e40008000808 */
.L_x_32:
[----:B------:R-:W-:Y:S05]  /*0f10*/  BSYNC.RELIABLE B2 ;  /* 0x0000000000027941 */ /* 0x000fea0003800100 */
.L_x_29:
[----:B---345:R-:W3:Y:S02]  /*0f20*/  @!P3 LDS R2, [UR8+0x8] ;  /* 0x00000808ff02b984 */ /* 0x038ee40008000800 */
[----:B---3--:R-:W-:-:S05]  /*0f30*/  @!P3 LOP3.LUT R2, R2, 0x8000, RZ, 0xb8, !PT ;  /* 0x000080000202b812 */ /* 0x008fca00078eb8ff */
[----:B------:R5:W-:Y:S02]  /*0f40*/  @!P3 STS [UR8+0x8], R2 ;  /* 0x00000802ff00b988 */ /* 0x000be40008000808 */
.L_x_33:
[----:B------:R-:W-:Y:S05]  /*0f50*/  BSYNC.RECONVERGENT B3 ;  /* 0x0000000000037941 */ /* 0x000fea0003800200 */
.L_x_28:
[----:B------:R-:W-:Y:S05]  /*0f60*/  WARPSYNC.ALL ;  /* 0x0000000000007948 */ /* 0x000fea0003800000 */
[----:B------:R-:W-:Y:S01]  /*0f70*/  NOP ;  /* 0x0000000000007918 */ /* 0x000fe20000000000 */
[----:B------:R-:W-:-:S04]  /*0f80*/  UIADD3 UR5, UPT, UPT, UR4, 0x80, URZ ;  /* 0x0000008004057890 */ /* 0x000fc8000fffe0ff */
[----:B------:R-:W-:-:S04]  /*0f90*/  UIADD3 UR26, UP0, UPT, UR5, UR20, URZ ;  /* 0x00000014051a7290 */ /* 0x000fc8000ff1e0ff */
[----:B------:R-:W-:Y:S01]  /*0fa0*/  ULEA.HI.X.SX32 UR27, UR5, UR21, 0x1, UP0 ;  /* 0x00000015051b7291 */ /* 0x000fe200080f0eff */
[----:B------:R-:W-:Y:S11]  /*0fb0*/  @P0 BRA `(.L_x_34) ;  /* 0x0000000000300947 */ /* 0x000ff60003800000 */
[----:B---345:R-:W3:Y:S01]  /*0fc0*/  S2R R2, SR_LANEID ;  /* 0x0000000000027919 */ /* 0x038ee20000000000 */
[----:B------:R-:W-:Y:S05]  /*0fd0*/  WARPSYNC.ALL ;  /* 0x0000000000007948 */ /* 0x000fea0003800000 */
[----:B------:R-:W-:Y:S01]  /*0fe0*/  NOP ;  /* 0x0000000000007918 */ /* 0x000fe20000000000 */
[----:B---3--:R-:W-:-:S05]  /*0ff0*/  IMAD.SHL.U32 R6, R2, 0x4, RZ ;  /* 0x0000000402067824 */ /* 0x008fca00078e00ff */
[----:B------:R-:W3:Y:S01]  /*1000*/  LDS R7, [R6+UR8] ;  /* 0x0000000806077984 */ /* 0x000ee20008000800 */
[----:B------:R-:W-:-:S05]  /*1010*/  IADD3 R2, P1, PT, R6, UR26, RZ ;  /* 0x0000001a06027c10 */ /* 0x000fca000ff3e0ff */
[----:B------:R-:W-:-:S05]  /*1020*/  IMAD.X R3, RZ, RZ, UR27, P1 ;  /* 0x0000001bff037e24 */ /* 0x000fca00088e06ff */
[----:B---3--:R3:W4:Y:S01]  /*1030*/  ATOMG.E.EXCH.STRONG.GPU PT, RZ, [R2], R7 ;  /* 0x0000000702ff73a8 */ /* 0x00872200041ee100 */
[----:B------:R-:W-:-:S04]  /*1040*/  DEPBAR {5,4,3,2,1,0} ;  /* 0x0000003f0000791a */ /* 0x000fc80000000000 */
[----:B------:R-:W5:Y:S02]  /*1050*/  CCTL.E.C.LDCU.IV.DEEP [UR26] ;  /* 0x000000001a007540 */ /* 0x000f640009c08000 */
[----:B-----5:R3:W-:Y:S01]  /*1060*/  UTMACCTL.IV [UR26] ;  /* 0x000000001a0079b9 */ /* 0x0207e20008000000 */
[----:B------:R-:W-:Y:S01]  /*1070*/  NOP ;  /* 0x0000000000007918 */ /* 0x000fe20000000000 */
.L_x_34:
[----:B------:R-:W-:Y:S05]  /*1080*/  @P0 BRA `(.L_x_35) ;  /* 0x00000000000c0947 */ /* 0x000fea0003800000 */
[----:B------:R0:W-:Y:S01]  /*1090*/  UTMACMDFLUSH ;  /* 0x00000000000079b7 */ /* 0x0001e20000000000 */
[----:B------:R-:W-:Y:S05]  /*10a0*/  @P0 BRA `(.L_x_35) ;  /* 0x0000000000040947 */ /* 0x000fea0003800000 */
[----:B------:R-:W-:-:S04]  /*10b0*/  DEPBAR.LE SB0, 0x0 ;  /* 0x000080000000791a */ /* 0x000fc80000000000 */
.L_x_35:
[----:B------:R-:W-:Y:S05]  /*10c0*/  WARPSYNC.ALL ;  /* 0x0000000000007948 */ /* 0x000fea0003800000 */
[----:B------:R-:W-:Y:S01]  /*10d0*/  NOP ;  /* 0x0000000000007918 */ /* 0x000fe20000000000 */
[----:B----4-:R-:W-:Y:S06]  /*10e0*/  BAR.SYNC.DEFER_BLOCKING 0x0 ;  /* 0x0000000000007b1d */ /* 0x010fec0000010000 */
[----:B------:R-:W-:Y:S02]  /*10f0*/  BSSY.RECONVERGENT B3, `(.L_x_36) ;  /* 0x000000b000037945 */ /* 0x000fe40003800200 */
[----:B------:R-:W-:Y:S06]  /*1100*/  BAR.SYNC.DEFER_BLOCKING 0x0 ;  /* 0x0000000000007b1d */ /* 0x000fec0000010000 */
[----:B------:R4:W-:Y:S01]  /*1110*/  @!P0 STS [R10], RZ ;  /* 0x000000ff0a008388 */ /* 0x0009e20000000800 */
[----:B------:R-:W-:Y:S01]  /*1120*/  NOP ;  /* 0x0000000000007918 */ /* 0x000fe20000000000 */
[----:B------:R-:W-:Y:S05]  /*1130*/  @P3 BRA `(.L_x_37) ;  /* 0x0000000000183947 */ /* 0x000fea0003800000 */
[----:B---3-5:R-:W3:Y:S01]  /*1140*/  LDS R2, [UR8+0x8] ;  /* 0x00000808ff027984 */ /* 0x028ee20008000800 */
[----:B------:R-:W5:Y:S01]  /*1150*/  LDC.64 R6, c[0x0][0x390] ;  /* 0x0000e400ff067b82 */ /* 0x000f620000000a00 */
[----:B------:R-:W-:Y:S02]  /*1160*/  IMAD.MOV.U32 R3, RZ, RZ, 0x70 ;  /* 0x00000070ff037424 */ /* 0x000fe400078e00ff */
[----:B-----5:R5:W-:Y:S03]  /*1170*/  STS.64 [UR8], R6 ;  /* 0x00000006ff007988 */ /* 0x020be60008000a08 */
[----:B---3--:R-:W-:-:S05]  /*1180*/  LOP3.LUT R2, R2, 0x10, R3, 0xd8, !PT ;  /* 0x0000001002027812 */ /* 0x008fca00078ed803 */
[----:B------:R5:W-:Y:S02]  /*1190*/  STS [UR8+0x8], R2 ;  /* 0x00000802ff007988 */ /* 0x000be40008000808 */
.L_x_37:
[----:B---3--:R-:W-:Y:S05]  /*11a0*/  BSYNC.RECONVERGENT B3 ;  /* 0x0000000000037941 */ /* 0x008fea0003800200 */
.L_x_36:
[----:B------:R-:W-:Y:S04]  /*11b0*/  BSSY.RECONVERGENT B4, `(.L_x_38) ;  /* 0x0000011000047945 */ /* 0x000fe80003800200 */
[----:B------:R-:W-:Y:S04]  /*11c0*/  BSSY.RELIABLE B3, `(.L_x_39) ;  /* 0x000000e000037945 */ /* 0x000fe80003800100 */
[----:B------:R-:W-:Y:S05]  /*11d0*/  @P3 BRA `(.L_x_40) ;  /* 0x0000000000243947 */ /* 0x000fea0003800000 */
[----:B-----5:R-:W3:Y:S01]  /*11e0*/  LDS R2, [UR8+0x34] ;  /* 0x00003408ff027984 */ /* 0x020ee20008000800 */
[----:B------:R-:W-:-:S05]  /*11f0*/  IMAD.MOV.U32 R3, RZ, RZ, 0x3f000000 ;  /* 0x3f000000ff037424 */ /* 0x000fca00078e00ff */
[----:B---3--:R-:W-:-:S05]  /*1200*/  LOP3.LUT R2, R2, 0xff000000, R3, 0xb8, !PT ;  /* 0xff00000002027812 */ /* 0x008fca00078eb803 */
[----:B------:R3:W-:Y:S01]  /*1210*/  STS [UR8+0x34], R2 ;  /* 0x00003402ff007988 */ /* 0x0007e20008000808 */
[----:B------:R-:W-:Y:S05]  /*1220*/  @P3 BRA `(.L_x_41) ;  /* 0x00000000001c3947 */ /* 0x000fea0003800000 */
[----:B---3--:R-:W3:Y:S01]  /*1230*/  LDS R2, [UR8+0x38] ;  /* 0x00003808ff027984 */ /* 0x008ee20008000800 */
[----:B------:R-:W-:-:S05]  /*1240*/  IMAD.MOV.U32 R3, RZ, RZ, 0x7f ;  /* 0x0000007fff037424 */ /* 0x000fca00078e00ff */
[----:B---3--:R-:W-:-:S05]  /*1250*/  LOP3.LUT R2, R2, 0xff, R3, 0xb8, !PT ;  /* 0x000000ff02027812 */ /* 0x008fca00078eb803 */
[----:B------:R3:W-:Y:S02]  /*1260*/  STS [UR8+0x38], R2 ;  /* 0x00003802ff007988 */ /* 0x0007e40008000808 */
.L_x_40:
[----:B------:R-:W-:Y:S05]  /*1270*/  @P3 BREAK.RELIABLE B3 ;  /* 0x0000000000033942 */ /* 0x000fea0003800100 */
[----:B------:R-:W-:Y:S05]  /*1280*/  @P3 BRA `(.L_x_42) ;  /* 0x00000000000c3947 */ /* 0x000fea0003800000 */
[----:B------:R2:W-:Y:S02]  /*1290*/  STS [UR8+0x20], R5 ;  /* 0x00002005ff007988 */ /* 0x0005e40008000808 */
.L_x_41:
[----:B------:R-:W-:Y:S05]  /*12a0*/  BSYNC.RELIABLE B3 ;  /* 0x0000000000037941 */ /* 0x000fea0003800100 */
.L_x_39:
[----:B------:R2:W-:Y:S02]  /*12b0*/  @!P3 STS [UR8+0x24], R4 ;  /* 0x00002404ff00b988 */ /* 0x0005e40008000808 */
.L_x_42:
[----:B------:R-:W-:Y:S05]  /*12c0*/  BSYNC.RECONVERGENT B4 ;  /* 0x0000000000047941 */ /* 0x000fea0003800200 */
.L_x_38:
[----:B------:R-:W-:Y:S05]  /*12d0*/  WARPSYNC.ALL ;  /* 0x0000000000007948 */ /* 0x000fea0003800000 */
[----:B------:R-:W-:Y:S01]  /*12e0*/  NOP ;  /* 0x0000000000007918 */ /* 0x000fe20000000000 */
[----:B------:R-:W-:Y:S04]  /*12f0*/  BSSY.RECONVERGENT B4, `(.L_x_43) ;  /* 0x000000e000047945 */ /* 0x000fe80003800200 */
[----:B------:R-:W-:Y:S05]  /*1300*/  @P3 BRA `(.L_x_44) ;  /* 0x0000000000303947 */ /* 0x000fea0003800000 */
[----:B------:R-:W2:Y:S02]  /*1310*/  LDS R3, [UR8+0x34] ;  /* 0x00003408ff037984 */ /* 0x000ea40008000800 */
[----:B--2---:R-:W2:Y:S02]  /*1320*/  LDC.64 R4, c[0x0][0x3b8] ;  /* 0x0000ee00ff047b82 */ /* 0x004ea40000000a00 */
[----:B---3-5:R-:W3:Y:S01]  /*1330*/  LDS R2, [UR8+0x1c] ;  /* 0x00001c08ff027984 */ /* 0x028ee20008000800 */
[C---:B--2---:R-:W-:Y:S01]  /*1340*/  SHF.L.U64.HI R5, R4.reuse, 0x1, R5 ;  /* 0x0000000104057819 */ /* 0x044fe20000010205 */
[----:B------:R-:W-:-:S03]  /*1350*/  IMAD.SHL.U32 R4, R4, 0x2, RZ ;  /* 0x0000000204047824 */ /* 0x000fc600078e00ff */
[--C-:B------:R-:W-:Y:S02]  /*1360*/  SHF.R.U32.HI R7, RZ, 0x4, R5.reuse ;  /* 0x00000004ff077819 */ /* 0x100fe40000011605 */
[----:B------:R-:W-:-:S05]  /*1370*/  SHF.R.U64 R4, R4, 0x4, R5 ;  /* 0x0000000404047819 */ /* 0x000fca0000001205 */
[----:B------:R2:W-:Y:S01]  /*1380*/  STS [UR8+0xc], R4 ;  /* 0x00000c04ff007988 */ /* 0x0005e20008000808 */
[----:B------:R-:W-:Y:S02]  /*1390*/  LOP3.LUT R3, R3, 0x7, RZ, 0xb8, !PT ;  /* 0x0000000703037812 */ /* 0x000fe400078eb8ff */
[----:B---3--:R-:W-:-:S03]  /*13a0*/  LOP3.LUT R2, R2, 0xf, R7, 0xb8, !PT ;  /* 0x0000000f02027812 */ /* 0x008fc600078eb807 */
[----:B------:R2:W-:Y:S04]  /*13b0*/  STS [UR8+0x34], R3 ;  /* 0x00003403ff007988 */ /* 0x0005e80008000808 */
[----:B------:R2:W-:Y:S02]  /*13c0*/  STS [UR8+0x1c], R2 ;  /* 0x00001c02ff007988 */ /* 0x0005e40008000808 */
.L_x_44:
[----:B------:R-:W-:Y:S05]  /*13d0*/  BSYNC.RECONVERGENT B4 ;  /* 0x0000000000047941 */ /* 0x000fea0003800200 */
.L_x_43:
[----:B------:R-:W-:Y:S04]  /*13e0*/  BSSY.RECONVERGENT B5, `(.L_x_45) ;  /* 0x000001a000057945 */ /* 0x000fe80003800200 */
[----:B------:R-:W-:Y:S04]  /*13f0*/  BSSY.RELIABLE B4, `(.L_x_46) ;  /* 0x0000015000047945 */ /* 0x000fe80003800100 */
[----:B------:R-:W-:Y:S05]  /*1400*/  @P3 BRA `(.L_x_47) ;  /* 0x0000000000203947 */ /* 0x000fea0003800000 */
[----:B--23-5:R-:W2:Y:S02]  /*1410*/  LDS R2, [UR8+0x34] ;  /* 0x00003408ff027984 */ /* 0x02cea40008000800 */
[----:B--2---:R-:W-:-:S05]  /*1420*/  LOP3.LUT R2, R2, 0x38, RZ, 0xb8, !PT ;  /* 0x0000003802027812 */ /* 0x004fca00078eb8ff */
[----:B------:R2:W-:Y:S01]  /*1430*/  STS [UR8+0x34], R2 ;  /* 0x00003402ff007988 */ /* 0x0005e20008000808 */
[----:B------:R-:W-:Y:S05]  /*1440*/  @P3 BRA `(.L_x_48) ;  /* 0x0000000000203947 */ /* 0x000fea0003800000 */
[----:B--2---:R-:W2:Y:S01]  /*1450*/  LDS R2, [UR8+0x8] ;  /* 0x00000808ff027984 */ /* 0x004ea20008000800 */
[----:B------:R-:W-:-:S05]  /*1460*/  IMAD.MOV.U32 R3, RZ, RZ, 0x780 ;  /* 0x00000780ff037424 */ /* 0x000fca00078e00ff */
[----:B--2---:R-:W-:-:S05]  /*1470*/  LOP3.LUT R2, R2, 0x500, R3, 0xd8, !PT ;  /* 0x0000050002027812 */ /* 0x004fca00078ed803 */
[----:B------:R2:W-:Y:S02]  /*1480*/  STS [UR8+0x8], R2 ;  /* 0x00000802ff007988 */ /* 0x0005e40008000808 */
.L_x_47:
[----:B------:R-:W-:Y:S05]  /*1490*/  @P3 BRA `(.L_x_49) ;  /* 0x0000000000283947 */ /* 0x000fea0003800000 */
[----:B--23-5:R-:W2:Y:S02]  /*14a0*/  LDS R2, [UR8+0x8] ;  /* 0x00000808ff027984 */ /* 0x02cea40008000800 */
[----:B--2---:R-:W-:-:S05]  /*14b0*/  LOP3.LUT R2, R2, 0x1800, RZ, 0xb8, !PT ;  /* 0x0000180002027812 */ /* 0x004fca00078eb8ff */
[----:B------:R3:W-:Y:S02]  /*14c0*/  STS [UR8+0x8], R2 ;  /* 0x00000802ff007988 */ /* 0x0007e40008000808 */
.L_x_48:
[----:B------:R-:W-:Y:S05]  /*14d0*/  @P3 BREAK.RELIABLE B4 ;  /* 0x0000000000043942 */ /* 0x000fea0003800100 */
[----:B------:R-:W-:Y:S05]  /*14e0*/  @P3 BRA `(.L_x_50) ;  /* 0x0000000000243947 */ /* 0x000fea0003800000 */
[----:B--23--:R-:W2:Y:S01]  /*14f0*/  LDS R2, [UR8+0x8] ;  /* 0x00000808ff027984 */ /* 0x00cea20008000800 */
[----:B------:R-:W-:-:S05]  /*1500*/  IMAD.MOV.U32 R3, RZ, RZ, 0x6000 ;  /* 0x00006000ff037424 */ /* 0x000fca00078e00ff */
[----:B--2---:R-:W-:-:S04]  /*1510*/  LOP3.LUT R2, R2, 0x6000, R3, 0xd8, !PT ;  /* 0x0000600002027812 */ /* 0x004fc800078ed803 */
[----:B------:R-:W-:-:S05]  /*1520*/  LOP3.LUT R2, R2, 0x400000, RZ, 0xb8, !PT ;  /* 0x0040000002027812 */ /* 0x000fca00078eb8ff */
[----:B------:R2:W-:Y:S02]  /*1530*/  STS [UR8+0x8], R2 ;  /* 0x00000802ff007988 */ /* 0x0005e40008000808 */
.L_x_49:
[----:B------:R-:W-:Y:S05]  /*1540*/  BSYNC.RELIABLE B4 ;  /* 0x0000000000047941 */ /* 0x000fea0003800100 */
.L_x_46:
[----:B--23-5:R-:W2:Y:S02]  /*1550*/  @!P3 LDS R2, [UR8+0x8] ;  /* 0x00000808ff02b984 */ /* 0x02cea40008000800 */
[----:B--2---:R-:W-:-:S05]  /*1560*/  @!P3 LOP3.LUT R2, R2, 0x8000, RZ, 0xb8, !PT ;  /* 0x000080000202b812 */ /* 0x004fca00078eb8ff */
[----:B------:R5:W-:Y:S02]  /*1570*/  @!P3 STS [UR8+0x8], R2 ;  /* 0x00000802ff00b988 */ /* 0x000be40008000808 */
.L_x_50:
[----:B------:R-:W-:Y:S05]  /*1580*/  BSYNC.RECONVERGENT B5 ;  /* 0x0000000000057941 */ /* 0x000fea0003800200 */
.L_x_45:
[----:B------:R-:W-:Y:S05]  /*1590*/  WARPSYNC.ALL ;  /* 0x0000000000007948 */ /* 0x000fea0003800000 */
[----:B------:R-:W-:Y:S01]  /*15a0*/  NOP ;  /* 0x0000000000007918 */ /* 0x000fe20000000000 */
[----:B------:R-:W-:-:S04]  /*15b0*/  UIADD3 UR4, UPT, UPT, UR4, 0x100, URZ ;  /* 0x0000010004047890 */ /* 0x000fc8000fffe0ff */
[----:B------:R-:W-:-:S04]  /*15c0*/  UIADD3 UR20, UP0, UPT, UR4, UR20, URZ ;  /* 0x0000001404147290 */ /* 0x000fc8000ff1e0ff */
[----:B------:R-:W-:Y:S01]  /*15d0*/  ULEA.HI.X.SX32 UR21, UR4, UR21, 0x1, UP0 ;  /* 0x0000001504157291 */ /* 0x000fe200080f0eff */
[----:B------:R-:W-:Y:S11]  /*15e0*/  @P0 BRA `(.L_x_51) ;  /* 0x0000000000300947 */ /* 0x000ff60003800000 */
[----:B--23-5:R-:W2:Y:S01]  /*15f0*/  S2R R2, SR_LANEID ;  /* 0x0000000000027919 */ /* 0x02cea20000000000 */
[----:B------:R-:W-:Y:S05]  /*1600*/  WARPSYNC.ALL ;  /* 0x0000000000007948 */ /* 0x000fea0003800000 */
[----:B------:R-:W-:Y:S01]  /*1610*/  NOP ;  /* 0x0000000000007918 */ /* 0x000fe20000000000 */
[----:B--2---:R-:W-:-:S05]  /*1620*/  IMAD.SHL.U32 R4, R2, 0x4, RZ ;  /* 0x0000000402047824 */ /* 0x004fca00078e00ff */
[----:B------:R-:W2:Y:S01]  /*1630*/  LDS R5, [R4+UR8] ;  /* 0x0000000804057984 */ /* 0x000ea20008000800 */
[----:B------:R-:W-:-:S05]  /*1640*/  IADD3 R2, P1, PT, R4, UR20, RZ ;  /* 0x0000001404027c10 */ /* 0x000fca000ff3e0ff */
[----:B------:R-:W-:-:S05]  /*1650*/  IMAD.X R3, RZ, RZ, UR21, P1 ;  /* 0x00000015ff037e24 */ /* 0x000fca00088e06ff */
[----:B--2---:R2:W3:Y:S01]  /*1660*/  ATOMG.E.EXCH.STRONG.GPU PT, RZ, [R2], R5 ;  /* 0x0000000502ff73a8 */ /* 0x0044e200041ee100 */
[----:B------:R-:W-:-:S04]  /*1670*/  DEPBAR {5,4,3,2,1,0} ;  /* 0x0000003f0000791a */ /* 0x000fc80000000000 */
[----:B------:R-:W5:Y:S02]  /*1680*/  CCTL.E.C.LDCU.IV.DEEP [UR20] ;  /* 0x0000000014007540 */ /* 0x000f640009c08000 */
[----:B-----5:R2:W-:Y:S01]  /*1690*/  UTMACCTL.IV [UR20] ;  /* 0x00000000140079b9 */ /* 0x0205e20008000000 */
[----:B------:R-:W-:Y:S01]  /*16a0*/  NOP ;  /* 0x0000000000007918 */ /* 0x000fe20000000000 */
.L_x_51:
[----:B------:R-:W-:Y:S05]  /*16b0*/  @P0 BRA `(.L_x_52) ;  /* 0x00000000000c0947 */ /* 0x000fea0003800000 */
[----:B------:R0:W-:Y:S01]  /*16c0*/  UTMACMDFLUSH ;  /* 0x00000000000079b7 */ /* 0x0001e20000000000 */
[----:B------:R-:W-:Y:S05]  /*16d0*/  @P0 BRA `(.L_x_52) ;  /* 0x0000000000040947 */ /* 0x000fea0003800000 */
[----:B------:R-:W-:-:S04]  /*16e0*/  DEPBAR.LE SB0, 0x0 ;  /* 0x000080000000791a */ /* 0x000fc80000000000 */
.L_x_52:
[----:B------:R-:W-:Y:S05]  /*16f0*/  WARPSYNC.ALL ;  /* 0x0000000000007948 */ /* 0x000fea0003800000 */
[----:B------:R-:W-:Y:S01]  /*1700*/  NOP ;  /* 0x0000000000007918 */ /* 0x000fe20000000000 */
[----:B---3--:R-:W-:Y:S01]  /*1710*/  BAR.SYNC.DEFER_BLOCKING 0x0 ;  /* 0x0000000000007b1d */ /* 0x008fe20000010000 */
[----:B--2--5:R-:W-:Y:S01]  /*1720*/  SHF.R.U32.HI R2, RZ, 0x5, R0 ;  /* 0x00000005ff027819 */ /* 0x024fe20000011600 */
[----:B------:R-:W-:-:S03]  /*1730*/  USHF.L.U32 UR15, UR15, 0x8, URZ ;  /* 0x000000080f0f7899 */ /* 0x000fc600080006ff */
[----:B------:R-:W-:Y:S01]  /*1740*/  R2UR UR22, R2 ;  /* 0x00000000021672ca */ /* 0x000fe200000e0000 */
[----:B------:R-:W-:Y:S01]  /*1750*/  VOTEU.ALL UP0, P3 ;  /* 0x0000000000ff7886 */ /* 0x000fe20001800000 */
[----:B------:R-:W-:Y:S01]  /*1760*/  UMOV UR4, 0x1 ;  /* 0x0000000100047882 */ /* 0x000fe20000000000 */
[----:B------:R-:W-:Y:S01]  /*1770*/  VOTEU.ALL UP1, P3 ;  /* 0x0000000000ff7886 */ /* 0x000fe20001820000 */
[----:B------:R-:W-:Y:S02]  /*1780*/  BSSY.RECONVERGENT B5, `(.L_x_53) ;  /* 0x0000018000057945 */ /* 0x000fe40003800200 */
[----:B------:R-:W-:-:S04]  /*1790*/  @!UP0 UIADD3 UR10, UPT, UPT, -UR4, 0x100000, URZ ;  /* 0x00100000040a8890 */ /* 0x000fc8000fffe1ff */
[----:B------:R-:W-:Y:S02]  /*17a0*/  @!UP0 USHF.L.U32 UR11, UR10, 0xb, URZ ;  /* 0x0000000b0a0b8899 */ /* 0x000fe400080006ff */
[----:B------:R-:W-:Y:S02]  /*17b0*/  @!UP0 USHF.L.U32 UR10, UR10, 0x1, URZ ;  /* 0x000000010a0a8899 */ /* 0x000fe400080006ff */
[----:B------:R-:W-:-:S04]  /*17c0*/  @!UP0 UIADD3 UR4, UPT, UPT, -UR4, 0x100000, URZ ;  /* 0x0010000004048890 */ /* 0x000fc8000fffe1ff */
[----:B------:R-:W-:Y:S02]  /*17d0*/  @!UP0 USHF.L.U32 UR5, UR4, 0xb, URZ ;  /* 0x0000000b04058899 */ /* 0x000fe400080006ff */
[----:B------:R-:W-:Y:S01]  /*17e0*/  @!UP0 USHF.L.U32 UR4, UR4, 0x1, URZ ;  /* 0x0000000104048899 */ /* 0x000fe200080006ff */
[----:B------:R-:W-:Y:S01]  /*17f0*/  VOTEU.ALL UP0, P3 ;  /* 0x0000000000ff7886 */ /* 0x000fe20001800000 */
[----:B------:R-:W2:Y:S04]  /*1800*/  FENCE.VIEW.ASYNC.S ;  /* 0x00000000000073c6 */ /* 0x000ea80000000000 */
[----:B--2---:R2:W3:Y:S06]  /*1810*/  @!UP0 SYNCS.EXCH.64 URZ, [UR8+0x12000], UR10 ;  /* 0x0120000a08ff85b2 */ /* 0x0044ec0008000100 */
[----:B------:R2:W3:Y:S02]  /*1820*/  @!UP1 SYNCS.EXCH.64 URZ, [UR8+0x12020], UR4 ;  /* 0x0120200408ff95b2 */ /* 0x0004e40008000100 */
[----:B---3--:R-:W-:Y:S06]  /*1830*/  BAR.SYNC.DEFER_BLOCKING 0x0 ;  /* 0x0000000000007b1d */ /* 0x008fec0000010000 */
[----:B------:R-:W-:Y:S05]  /*1840*/  @P3 BRA `(.L_x_54) ;  /* 0x00000000002c3947 */ /* 0x000fea0003800000 */
[----:B--2---:R-:W-:Y:S02]  /*1850*/  UMOV UR4, 0x1 ;  /* 0x0000000100047882 */ /* 0x004fe40000000000 */
[----:B------:R-:W-:-:S04]  /*1860*/  UIADD3 UR10, UPT, UPT, -UR4, 0x100000, URZ ;  /* 0x00100000040a7890 */ /* 0x000fc8000fffe1ff */
[----:B------:R-:W-:Y:S02]  /*1870*/  USHF.L.U32 UR11, UR10, 0xb, URZ ;  /* 0x0000000b0a0b7899 */ /* 0x000fe400080006ff */
[----:B------:R-:W-:Y:S02]  /*1880*/  USHF.L.U32 UR10, UR10, 0x1, URZ ;  /* 0x000000010a0a7899 */ /* 0x000fe400080006ff */
[----:B------:R-:W-:-:S04]  /*1890*/  UIADD3 UR4, UPT, UPT, -UR4, 0x100000, URZ ;  /* 0x0010000004047890 */ /* 0x000fc8000fffe1ff */
[----:B------:R-:W-:Y:S02]  /*18a0*/  USHF.L.U32 UR5, UR4, 0xb, URZ ;  /* 0x0000000b04057899 */ /* 0x000fe400080006ff */
[----:B------:R-:W-:Y:S01]  /*18b0*/  USHF.L.U32 UR4, UR4, 0x1, URZ ;  /* 0x0000000104047899 */ /* 0x000fe200080006ff */
[----:B------:R-:W2:Y:S03]  /*18c0*/  FENCE.VIEW.ASYNC.S ;  /* 0x00000000000073c6 */ /* 0x000ea60000000000 */
[----:B--2---:R3:W5:Y:S08]  /*18d0*/  SYNCS.EXCH.64 URZ, [UR8+0x12008], UR10 ;  /* 0x0120080a08ff75b2 */ /* 0x0047700008000100 */
[----:B------:R3:W2:Y:S02]  /*18e0*/  SYNCS.EXCH.64 URZ, [UR8+0x12028], UR4 ;  /* 0x0120280408ff75b2 */ /* 0x0006a40008000100 */
[----:B---3--:R-:W-:Y:S01]  /*18f0*/  NOP ;  /* 0x0000000000007918 */ /* 0x008fe20000000000 */
.L_x_54:
[----:B--2---:R-:W-:Y:S05]  /*1900*/  BSYNC.RECONVERGENT B5 ;  /* 0x0000000000057941 */ /* 0x004fea0003800200 */
.L_x_53:
[----:B-----5:R-:W-:Y:S01]  /*1910*/  BAR.SYNC.DEFER_BLOCKING 0x0 ;  /* 0x0000000000007b1d */ /* 0x020fe20000010000 */
[----:B------:R-:W-:Y:S01]  /*1920*/  UIADD3 UR12, UPT, UPT, UR8, 0x12020, URZ ;  /* 0x00012020080c7890 */ /* 0x000fe2000fffe0ff */
[----:B------:R-:W-:Y:S01]  /*1930*/  ISETP.GE.AND P0, PT, R12, 0x1, PT ;  /* 0x000000010c00780c */ /* 0x000fe20003f06270 */
[----:B------:R-:W-:-:S03]  /*1940*/  USHF.L.U32 UR19, UR7, 0x7, URZ ;  /* 0x0000000707137899 */ /* 0x000fc600080006ff */
[----:B------:R-:W-:Y:S04]  /*1950*/  BSSY.RECONVERGENT B5, `(.L_x_55) ;  /* 0x000000d000057945 */ /* 0x000fe80003800200 */
[----:B------:R-:W-:Y:S05]  /*1960*/  @P3 BRA `(.L_x_56) ;  /* 0x00000000002c3947 */ /* 0x000fea0003800000 */
[----:B------:R-:W-:Y:S02]  /*1970*/  UMOV UR4, 0x1 ;  /* 0x0000000100047882 */ /* 0x000fe40000000000 */
[----:B------:R-:W-:-:S04]  /*1980*/  UIADD3 UR10, UPT, UPT, -UR4, 0x100000, URZ ;  /* 0x00100000040a7890 */ /* 0x000fc8000fffe1ff */
[----:B------:R-:W-:Y:S02]  /*1990*/  USHF.L.U32 UR11, UR10, 0xb, URZ ;  /* 0x0000000b0a0b7899 */ /* 0x000fe400080006ff */
[----:B------:R-:W-:Y:S02]  /*19a0*/  USHF.L.U32 UR10, UR10, 0x1, URZ ;  /* 0x000000010a0a7899 */ /* 0x000fe400080006ff */
[----:B------:R-:W-:-:S04]  /*19b0*/  UIADD3 UR4, UPT, UPT, -UR4, 0x100000, URZ ;  /* 0x0010000004047890 */ /* 0x000fc8000fffe1ff */
[----:B------:R-:W-:Y:S02]  /*19c0*/  USHF.L.U32 UR5, UR4, 0xb, URZ ;  /* 0x0000000b04057899 */ /* 0x000fe400080006ff */
[----:B------:R-:W-:Y:S01]  /*19d0*/  USHF.L.U32 UR4, UR4, 0x1, URZ ;  /* 0x0000000104047899 */ /* 0x000fe200080006ff */
[----:B------:R-:W2:Y:S03]  /*19e0*/  FENCE.VIEW.ASYNC.S ;  /* 0x00000000000073c6 */ /* 0x000ea60000000000 */
[----:B--2---:R2:W3:Y:S08]  /*19f0*/  SYNCS.EXCH.64 URZ, [UR8+0x12010], UR10 ;  /* 0x0120100a08ff75b2 */ /* 0x0044f00008000100 */
[----:B------:R2:W5:Y:S01]  /*1a00*/  SYNCS.EXCH.64 URZ, [UR8+0x12030], UR4 ;  /* 0x0120300408ff75b2 */ /* 0x0005620008000100 */
[----:B------:R-:W-:Y:S01]  /*1a10*/  NOP ;  /* 0x0000000000007918 */ /* 0x000fe20000000000 */
.L_x_56:
[----:B--2---:R-:W-:Y:S05]  /*1a20*/  BSYNC.RECONVERGENT B5 ;  /* 0x0000000000057941 */ /* 0x004fea0003800200 */
.L_x_55:
[----:B------:R-:W-:Y:S05]  /*1a30*/  @!P0 BRA `(.L_x_57) ;  /* 0x0000000800148947 */ /* 0x000fea0003800000 */
[----:B---3-5:R-:W-:Y:S01]  /*1a40*/  BAR.SYNC.DEFER_BLOCKING 0x0 ;  /* 0x0000000000007b1d */ /* 0x028fe20000010000 */
[----:B------:R-:W-:Y:S01]  /*1a50*/  ELECT P1, URZ, PT ;  /* 0x0000000000ff782f */ /* 0x000fe20003820000 */
[----:B------:R-:W-:Y:S01]  /*1a60*/  @!P3 IMAD.MOV.U32 R2, RZ, RZ, 0x6000 ;  /* 0x00006000ff02b424 */ /* 0x000fe200078e00ff */
[----:B------:R-:W-:Y:S02]  /*1a70*/  UIADD3 UR16, UPT, UPT, UR8, 0xc000, URZ ;  /* 0x0000c00008107890 */ /* 0x000fe4000fffe0ff */
[----:B------:R-:W-:Y:S02]  /*1a80*/  ISETP.LT.U32.AND P1, PT, R132, 0x20, P1 ;  /* 0x000000208400780c */ /* 0x000fe40000f21070 */
[----:B------:R-:W-:Y:S01]  /*1a90*/  ELECT P0, URZ, PT ;  /* 0x0000000000ff782f */ /* 0x000fe20003800000 */
[----:B------:R-:W-:-:S03]  /*1aa0*/  UMOV UR11, UR15 ;  /* 0x0000000f000b7c82 */ /* 0x000fc60008000000 */
[----:B------:R-:W-:-:S07]  /*1ab0*/  ISETP.LT.U32.AND P0, PT, R132, 0x20, P0 ;  /* 0x000000208400780c */ /* 0x000fce0000701070 */
[----:B------:R-:W-:Y:S01]  /*1ac0*/  VOTEU.ANY UP0, P1 ;  /* 0x0000000000ff7886 */ /* 0x000fe20000800100 */
[----:B------:R-:W-:-:S04]  /*1ad0*/  VOTEU.ANY UP2, P1 ;  /* 0x0000000000ff7886 */ /* 0x000fc80000840100 */
[----:B------:R-:W-:Y:S02]  /*1ae0*/  @UP0 UIADD3 UR17, UPT, UPT, UR8, 0x12000, URZ ;  /* 0x0001200008110890 */ /* 0x000fe4000fffe0ff */
[----:B------:R2:W-:Y:S01]  /*1af0*/  @!P3 SYNCS.ARRIVE.TRANS64 RZ, [UR8+0x12000], R2 ;  /* 0x01200002ffffb9a7 */ /* 0x0005e20008000008 */
[----:B------:R-:W-:Y:S01]  /*1b00*/  @UP0 UMOV UR18, URZ ;  /* 0x000000ff00120c82 */ /* 0x000fe20008000000 */
[----:B------:R-:W-:Y:S01]  /*1b10*/  BAR.SYNC.DEFER_BLOCKING 0x0 ;  /* 0x0000000000007b1d */ /* 0x000fe20000010000 */
[----:B------:R-:W-:-:S05]  /*1b20*/  UISETP.NE.U32.AND UP0, UPT, UR22, URZ, UPT ;  /* 0x000000ff1600728c */ /* 0x000fca000bf05070 */
[----:B------:R-:W-:Y:S01]  /*1b30*/  VOTEU.ANY UP1, P0 ;  /* 0x0000000000ff7886 */ /* 0x000fe20000020100 */
[----:B------:R-:W-:-:S04]  /*1b40*/  VOTEU.ANY UP3, P0 ;  /* 0x0000000000ff7886 */ /* 0x000fc80000060100 */
[----:B------:R-:W-:Y:S01]  /*1b50*/  @UP1 UIADD3 UR9, UPT, UPT, UR8, 0x12000, URZ ;  /* 0x0001200008091890 */ /* 0x000fe2000fffe0ff */
[----:B------:R-:W-:Y:S01]  /*1b60*/  @UP1 UMOV UR10, URZ ;  /* 0x000000ff000a1c82 */ /* 0x000fe20008000000 */
[----:B------:R2:W-:Y:S01]  /*1b70*/  @UP2 UTMALDG.2D [UR16], [UR24] ;  /* 0x00000010180025b4 */ /* 0x0005e20008008000 */
[----:B------:R3:W-:Y:S06]  /*1b80*/  MEMBAR.ALL.CTA ;  /* 0x0000000000007992 */ /* 0x0007ec0000008000 */
[----:B---3--:R-:W3:Y:S02]  /*1b90*/  FENCE.VIEW.ASYNC.S ;  /* 0x00000000000073c6 */ /* 0x008ee40000000000 */
[----:B---3--:R-:W-:Y:S06]  /*1ba0*/  BAR.SYNC.DEFER_BLOCKING 0x0 ;  /* 0x0000000000007b1d */ /* 0x008fec0000010000 */
[----:B------:R2:W-:Y:S02]  /*1bb0*/  @UP3 UTMALDG.2D [UR8], [UR26] ;  /* 0x000000081a0035b4 */ /* 0x0005e40008008000 */
[----:B------:R-:W-:Y:S06]  /*1bc0*/  BAR.SYNC.DEFER_BLOCKING 0x0 ;  /* 0x0000000000007b1d */ /* 0x000fec0000010000 */
[----:B------:R-:W3:Y:S02]  /*1bd0*/  SYNCS.PHASECHK.TRANS64.TRYWAIT P0, [UR8+0x12000], RZ ;  /* 0x012000ffff0075a7 */ /* 0x000ee40008001108 */
[----:B--23--:R-:W-:Y:S05]  /*1be0*/  @!P0 BRA `(.L_x_58) ;  /* 0x0000001000648947 */ /* 0x00cfea0003800000 */
.L_x_74:
[----:B------:R-:W-:Y:S05]  /*1bf0*/  BRA.U UP0, `(.L_x_59) ;  /* 0x00000001004c7547 */ /* 0x000fea000b800000 */
[----:B------:R-:W-:Y:S02]  /*1c00*/  USHF.R.U32.HI UR4, URZ, 0x4, UR16 ;  /* 0x00000004ff047899 */ /* 0x000fe40008011610 */
[----:B------:R-:W-:Y:S02]  /*1c10*/  USHF.R.U32.HI UR6, URZ, 0x4, UR8 ;  /* 0x00000004ff067899 */ /* 0x000fe40008011608 */
[----:B------:R-:W-:Y:S02]  /*1c20*/  USGXT.U32 UR4, UR4, 0xe ;  /* 0x0000000e0404789a */ /* 0x000fe40008000000 */
[----:B------:R-:W-:Y:S01]  /*1c30*/  USGXT.U32 UR6, UR6, 0xe ;  /* 0x0000000e0606789a */ /* 0x000fe20008000000 */
[----:B------:R-:W-:Y:S01]  /*1c40*/  UMOV UR10, 0xfffffffe ;  /* 0xfffffffe000a7882 */ /* 0x000fe20000000000 */
[----:B------:R-:W-:Y:S01]  /*1c50*/  UMOV UR11, 0x7fffbfdf ;  /* 0x7fffbfdf000b7882 */ /* 0x000fe20000000000 */
[----:B------:R-:W-:Y:S01]  /*1c60*/  UMOV UR5, URZ ;  /* 0x000000ff00057c82 */ /* 0x000fe20008000000 */
[----:B------:R-:W-:Y:S01]  /*1c70*/  UMOV UR7, URZ ;  /* 0x000000ff00077c82 */ /* 0x000fe20008000000 */
[----:B------:R-:W-:-:S02]  /*1c80*/  UIADD3.64 UR16, UPT, UPT, UR4, -UR10, URZ ;  /* 0x8000000a04107297 */ /* 0x000fc4000fffe0ff */
[----:B------:R-:W-:Y:S01]  /*1c90*/  UIADD3.64 UR10, UPT, UPT, UR6, -UR10, URZ ;  /* 0x8000000a060a7297 */ /* 0x000fe2000fffe0ff */
[----:B------:R-:W-:Y:S01]  /*1ca0*/  UMOV UR28, 0x0 ;  /* 0x00000000001c7882 */ /* 0x000fe20000000000 */
[----:B------:R-:W-:Y:S01]  /*1cb0*/  UMOV UR29, 0x8400490 ;  /* 0x08400490001d7882 */ /* 0x000fe20000000000 */
[----:B------:R-:W-:Y:S01]  /*1cc0*/  UMOV UR5, 0x80004020 ;  /* 0x8000402000057882 */ /* 0x000fe20000000000 */
[----:B------:R-:W-:Y:S01]  /*1cd0*/  UMOV UR7, 0x80004020 ;  /* 0x8000402000077882 */ /* 0x000fe20000000000 */
[----:B------:R-:W-:Y:S01]  /*1ce0*/  UMOV UR30, 0x0 ;  /* 0x00000000001e7882 */ /* 0x000fe20000000000 */
[----:B------:R-:W-:Y:S01]  /*1cf0*/  UMOV UR31, 0x8400490 ;  /* 0x08400490001f7882 */ /* 0x000fe20000000000 */
[----:B------:R2:W-:Y:S02]  /*1d00*/  UTCHMMA gdesc[UR4], gdesc[UR6], tmem[UR23], tmem[UR28], idesc[UR29], !UPT ;  /* 0x00ff1c06040075ea */ /* 0x0005e4000f800017 */
[----:B------:R2:W-:Y:S01]  /*1d10*/  UTCHMMA gdesc[UR16], gdesc[UR10], tmem[UR23], tmem[UR30], idesc[UR31], UPT ;  /* 0x00ff1e0a100075ea */ /* 0x0005e2000b800017 */
[----:B------:R-:W-:-:S02]  /*1d20*/  NOP ;  /* 0x0000000000007918 */ /* 0x000fc40000000000 */
.L_x_59:
[----:B------:R-:W-:Y:S01]  /*1d30*/  ELECT P0, URZ, PT ;  /* 0x0000000000ff782f */ /* 0x000fe20003800000 */
[----:B--2---:R-:W-:Y:S01]  /*1d40*/  UMOV UR4, UR12 ;  /* 0x0000000c00047c82 */ /* 0x004fe20008000000 */
[----:B------:R-:W-:Y:S02]  /*1d50*/  UMOV UR5, URZ ;  /* 0x000000ff00057c82 */ /* 0x000fe40008000000 */
[----:B------:R-:W-:-:S13]  /*1d60*/  ISETP.LT.U32.AND P0, PT, R132, 0x20, P0 ;  /* 0x000000208400780c */ /* 0x000fda0000701070 */
[----:B------:R-:W-:Y:S01]  /*1d70*/  VOTEU.ANY UP0, P0 ;  /* 0x0000000000ff7886 */ /* 0x000fe20000000100 */
[----:B------:R-:W-:Y:S01]  /*1d80*/  VOTEU.ANY UP1, P0 ;  /* 0x0000000000ff7886 */ /* 0x000fe20000020100 */
[----:B------:R-:W-:-:S03]  /*1d90*/  ISETP.GE.U32.AND P0, PT, R12, 0x21, PT ;  /* 0x000000210c00780c */ /* 0x000fc60003f06070 */
[----:B------:R-:W-:Y:S02]  /*1da0*/  @UP0 UMOV UR4, UR4 ;  /* 0x0000000400040c82 */ /* 0x000fe40008000000 */
[----:B------:R2:W-:Y:S01]  /*1db0*/  @UP1 UTCBAR [UR4], URZ ;  /* 0x000000ff040013e9 */ /* 0x0005e200080000ff */
[----:B------:R-:W-:Y:S06]  /*1dc0*/  BAR.SYNC.DEFER_BLOCKING 0x0 ;  /* 0x0000000000007b1d */ /* 0x000fec0000010000 */
[----:B------:R-:W3:Y:S02]  /*1dd0*/  SYNCS.PHASECHK.TRANS64.TRYWAIT P1, [UR8+0x12020], RZ ;  /* 0x012020ffff0075a7 */ /* 0x000ee40008021108 */
[----:B--23--:R-:W-:Y:S05]  /*1de0*/  @!P1 BRA `(.L_x_60) ;  /* 0x0000000c00f09947 */ /* 0x00cfea0003800000 */
.L_x_75:
[----:B------:R-:W-:Y:S01]  /*1df0*/  UMOV UR4, URZ ;  /* 0x000000ff00047c82 */ /* 0x000fe20008000000 */
[----:B------:R-:W-:Y:S05]  /*1e00*/  @!P0 BRA `(.L_x_57) ;  /* 0x0000000400208947 */ /* 0x000fea0003800000 */
[----:B------:R-:W2:Y:S01]  /*1e10*/  LDCU UR29, c[0x0][0x3a0] ;  /* 0x00007400ff1d77ac */ /* 0x000ea20008000800 */
[----:B------:R-:W-:Y:S01]  /*1e20*/  UMOV UR9, 0x1 ;  /* 0x0000000100097882 */ /* 0x000fe20000000000 */
[----:B------:R-:W-:-:S05]  /*1e30*/  UMOV UR18, 0x20 ;  /* 0x0000002000127882 */ /* 0x000fca0000000000 */
.L_x_64:
[----:B------:R-:W-:Y:S01]  /*1e40*/  BAR.SYNC.DEFER_BLOCKING 0x0 ;  /* 0x0000000000007b1d */ /* 0x000fe20000010000 */
[----:B------:R-:W-:Y:S01]  /*1e50*/  ULEA UR28, UR9, UR8, 0x3 ;  /* 0x00000008091c7291 */ /* 0x000fe2000f8e18ff */
[----:B------:R-:W-:Y:S01]  /*1e60*/  @!P3 IMAD.MOV.U32 R2, RZ, RZ, 0x6000 ;  /* 0x00006000ff02b424 */ /* 0x000fe200078e00ff */
[----:B------:R-:W-:Y:S01]  /*1e70*/  ELECT P1, URZ, PT ;  /* 0x0000000000ff782f */ /* 0x000fe20003820000 */
[----:B------:R-:W-:-:S03]  /*1e80*/  ULEA UR16, UR9, UR8, 0xd ;  /* 0x0000000809107291 */ /* 0x000fc6000f8e68ff */
[----:B------:R-:W-:Y:S02]  /*1e90*/  ISETP.LT.U32.AND P1, PT, R132, 0x20, P1 ;  /* 0x000000208400780c */ /* 0x000fe40000f21070 */
[----:B------:R-:W-:Y:S01]  /*1ea0*/  ELECT P0, URZ, PT ;  /* 0x0000000000ff782f */ /* 0x000fe20003800000 */
[----:B------:R-:W-:-:S03]  /*1eb0*/  UIADD3 UR16, UPT, UPT, UR16, 0xc000, URZ ;  /* 0x0000c00010107890 */ /* 0x000fc6000fffe0ff */
[----:B------:R-:W-:Y:S01]  /*1ec0*/  ISETP.LT.U32.AND P0, PT, R132, 0x20, P0 ;  /* 0x000000208400780c */ /* 0x000fe20000701070 */
[----:B------:R-:W-:Y:S01]  /*1ed0*/  ULEA UR12, UR9, UR8, 0xe ;  /* 0x00000008090c7291 */ /* 0x000fe2000f8e70ff */
[----:B------:R-:W-:Y:S01]  /*1ee0*/  UMOV UR14, UR18 ;  /* 0x00000012000e7c82 */ /* 0x000fe20008000000 */
[----:B------:R-:W-:-:S04]  /*1ef0*/  USHF.L.U32 UR5, UR4, 0x1f, URZ ;  /* 0x0000001f04057899 */ /* 0x000fc800080006ff */
[----:B------:R-:W-:Y:S01]  /*1f00*/  VOTEU.ANY UP0, P1 ;  /* 0x0000000000ff7886 */ /* 0x000fe20000800100 */
[----:B------:R3:W-:Y:S04]  /*1f10*/  @!P3 SYNCS.ARRIVE.TRANS64 RZ, [UR28+0x12000], R2 ;  /* 0x01200002ffffb9a7 */ /* 0x0007e8000800001c */
[----:B------:R-:W-:Y:S01]  /*1f20*/  @UP0 UIADD3 UR17, UPT, UPT, UR28, 0x12000, URZ ;  /* 0x000120001c110890 */ /* 0x000fe2000fffe0ff */
[----:B------:R-:W-:Y:S01]  /*1f30*/  VOTEU.ANY UP0, P1 ;  /* 0x0000000000ff7886 */ /* 0x000fe20000800100 */
[----:B------:R-:W-:Y:S01]  /*1f40*/  BAR.SYNC.DEFER_BLOCKING 0x0 ;  /* 0x0000000000007b1d */ /* 0x000fe20000010000 */
[----:B---3--:R-:W-:-:S05]  /*1f50*/  IMAD.U32 R2, RZ, RZ, UR5 ;  /* 0x00000005ff027e24 */ /* 0x008fca000f8e00ff */
[----:B------:R-:W-:-:S05]  /*1f60*/  VOTEU.ANY UP1, P0 ;  /* 0x0000000000ff7886 */ /* 0x000fca0000020100 */
[----:B------:R-:W-:Y:S01]  /*1f70*/  @UP1 UIADD3 UR13, UPT, UPT, UR28, 0x12000, URZ ;  /* 0x000120001c0d1890 */ /* 0x000fe2000fffe0ff */
[----:B------:R-:W-:Y:S01]  /*1f80*/  VOTEU.ANY UP1, P0 ;  /* 0x0000000000ff7886 */ /* 0x000fe20000020100 */
[----:B------:R3:W-:Y:S01]  /*1f90*/  @UP0 UTMALDG.2D [UR16], [UR24] ;  /* 0x00000010180005b4 */ /* 0x0007e20008008000 */
[----:B------:R-:W-:Y:S01]  /*1fa0*/  UISETP.NE.U32.AND UP0, UPT, UR22, URZ, UPT ;  /* 0x000000ff1600728c */ /* 0x000fe2000bf05070 */
[----:B------:R5:W-:Y:S06]  /*1fb0*/  MEMBAR.ALL.CTA ;  /* 0x0000000000007992 */ /* 0x000bec0000008000 */
[----:B-----5:R-:W5:Y:S02]  /*1fc0*/  FENCE.VIEW.ASYNC.S ;  /* 0x00000000000073c6 */ /* 0x020f640000000000 */
[----:B-----5:R-:W-:Y:S06]  /*1fd0*/  BAR.SYNC.DEFER_BLOCKING 0x0 ;  /* 0x0000000000007b1d */ /* 0x020fec0000010000 */
[----:B------:R3:W-:Y:S02]  /*1fe0*/  @UP1 UTMALDG.2D [UR12], [UR26] ;  /* 0x0000000c1a0015b4 */ /* 0x0007e40008008000 */
[----:B------:R-:W-:Y:S06]  /*1ff0*/  BAR.SYNC.DEFER_BLOCKING 0x0 ;  /* 0x0000000000007b1d */ /* 0x000fec0000010000 */
[----:B------:R-:W5:Y:S02]  /*2000*/  SYNCS.PHASECHK.TRANS64.TRYWAIT P0, [UR28+0x12000], R2 ;  /* 0x01200002ff0075a7 */ /* 0x000f64000800111c */
[----:B---3-5:R-:W-:Y:S05]  /*2010*/  @!P0 BRA `(.L_x_61) ;  /* 0x0000000c00708947 */ /* 0x028fea0003800000 */
.L_x_76:
[----:B------:R-:W-:Y:S05]  /*2020*/  BRA.U UP0, `(.L_x_62) ;  /* 0x00000001004c7547 */ /* 0x000fea000b800000 */
[----:B------:R-:W-:Y:S02]  /*2030*/  USHF.R.U32.HI UR10, URZ, 0x4, UR16 ;  /* 0x00000004ff0a7899 */ /* 0x000fe40008011610 */
[----:B------:R-:W-:Y:S02]  /*2040*/  USHF.R.U32.HI UR12, URZ, 0x4, UR12 ;  /* 0x00000004ff0c7899 */ /* 0x000fe4000801160c */
[----:B------:R-:W-:Y:S02]  /*2050*/  USGXT.U32 UR10, UR10, 0xe ;  /* 0x0000000e0a0a789a */ /* 0x000fe40008000000 */
[----:B------:R-:W-:Y:S02]  /*2060*/  USGXT.U32 UR12, UR12, 0xe ;  /* 0x0000000e0c0c789a */ /* 0x000fe40008000000 */
[----:B------:R-:W-:Y:S02]  /*2070*/  UIADD3 UR16, UP0, UPT, UR10, 0x2, URZ ;  /* 0x000000020a107890 */ /* 0x000fe4000ff1e0ff */
[----:B------:R-:W-:Y:S01]  /*2080*/  UIADD3 UR30, UP1, UPT, UR12, 0x2, URZ ;  /* 0x000000020c1e7890 */ /* 0x000fe2000ff3e0ff */
[----:B------:R-:W-:Y:S01]  /*2090*/  UMOV UR5, URZ ;  /* 0x000000ff00057c82 */ /* 0x000fe20008000000 */
[----:B------:R-:W-:Y:S01]  /*20a0*/  UMOV UR6, URZ ;  /* 0x000000ff00067c82 */ /* 0x000fe20008000000 */
[----:B------:R-:W-:-:S02]  /*20b0*/  UIADD3.X UR17, UPT, UPT, UR5, -0x7fffbfe0, URZ, UP0, !UPT ;  /* 0x8000402005117890 */ /* 0x000fc400087fe4ff */
[----:B------:R-:W-:Y:S01]  /*20c0*/  UIADD3.X UR31, UPT, UPT, UR6, -0x7fffbfe0, URZ, UP1, !UPT ;  /* 0x80004020061f7890 */ /* 0x000fe20008ffe4ff */
[----:B------:R-:W-:Y:S01]  /*20d0*/  UMOV UR32, 0x0 ;  /* 0x0000000000207882 */ /* 0x000fe20000000000 */
[----:B------:R-:W-:Y:S01]  /*20e0*/  UMOV UR33, 0x8400490 ;  /* 0x0840049000217882 */ /* 0x000fe20000000000 */
[----:B------:R-:W-:Y:S01]  /*20f0*/  UMOV UR11, 0x80004020 ;  /* 0x80004020000b7882 */ /* 0x000fe20000000000 */
[----:B------:R-:W-:Y:S01]  /*2100*/  UMOV UR13, 0x80004020 ;  /* 0x80004020000d7882 */ /* 0x000fe20000000000 */
[----:B------:R-:W-:Y:S01]  /*2110*/  UMOV UR6, 0x0 ;  /* 0x0000000000067882 */ /* 0x000fe20000000000 */
[----:B------:R-:W-:Y:S01]  /*2120*/  UMOV UR7, 0x8400490 ;  /* 0x0840049000077882 */ /* 0x000fe20000000000 */
[----:B------:R3:W-:Y:S02]  /*2130*/  UTCHMMA gdesc[UR10], gdesc[UR12], tmem[UR23], tmem[UR32], idesc[UR33], UPT ;  /* 0x00ff200c0a0075ea */ /* 0x0007e4000b800017 */
[----:B------:R3:W-:Y:S01]  /*2140*/  UTCHMMA gdesc[UR16], gdesc[UR30], tmem[UR23], tmem[UR6], idesc[UR7], UPT ;  /* 0x00ff061e100075ea */ /* 0x0007e2000b800017 */
[----:B------:R-:W-:-:S02]  /*2150*/  NOP ;  /* 0x0000000000007918 */ /* 0x000fc40000000000 */
.L_x_62:
[----:B------:R-:W-:Y:S01]  /*2160*/  ELECT P0, URZ, PT ;  /* 0x0000000000ff782f */ /* 0x000fe20003800000 */
[----:B---3--:R-:W-:-:S03]  /*2170*/  UIADD3 UR6, UPT, UPT, UR28, 0x12020, URZ ;  /* 0x000120201c067890 */ /* 0x008fc6000fffe0ff */
[----:B------:R-:W-:Y:S01]  /*2180*/  ISETP.LT.U32.AND P0, PT, R132, 0x20, P0 ;  /* 0x000000208400780c */ /* 0x000fe20000701070 */
[----:B------:R-:W-:-:S12]  /*2190*/  UMOV UR7, URZ ;  /* 0x000000ff00077c82 */ /* 0x000fd80008000000 */
[----:B------:R-:W-:Y:S01]  /*21a0*/  VOTEU.ANY UP0, P0 ;  /* 0x0000000000ff7886 */ /* 0x000fe20000000100 */
[----:B------:R-:W-:-:S04]  /*21b0*/  VOTEU.ANY UP1, P0 ;  /* 0x0000000000ff7886 */ /* 0x000fc80000020100 */
[----:B------:R-:W-:Y:S02]  /*21c0*/  @UP0 UMOV UR6, UR6 ;  /* 0x0000000600060c82 */ /* 0x000fe40008000000 */
[----:B------:R3:W-:Y:S01]  /*21d0*/  @UP1 UTCBAR [UR6], URZ ;  /* 0x000000ff060013e9 */ /* 0x0007e200080000ff */
[----:B------:R-:W-:Y:S06]  /*21e0*/  BAR.SYNC.DEFER_BLOCKING 0x0 ;  /* 0x0000000000007b1d */ /* 0x000fec0000010000 */
[----:B------:R-:W5:Y:S02]  /*21f0*/  SYNCS.PHASECHK.TRANS64.TRYWAIT P0, [UR28+0x12020], R2 ;  /* 0x01202002ff0075a7 */ /* 0x000f64000800111c */
[----:B---3-5:R-:W-:Y:S05]  /*2200*/  @!P0 BRA `(.L_x_63) ;  /* 0x0000000c00008947 */ /* 0x028fea0003800000 */
.L_x_77:
[----:B------:R-:W-:Y:S02]  /*2210*/  UIADD3 UR9, UPT, UPT, UR9, 0x1, URZ ;  /* 0x0000000109097890 */ /* 0x000fe4000fffe0ff */
[----:B------:R-:W-:Y:S02]  /*2220*/  UIADD3 UR18, UPT, UPT, UR18, 0x20, URZ ;  /* 0x0000002012127890 */ /* 0x000fe4000fffe0ff */
[----:B------:R-:W-:-:S04]  /*2230*/  UISETP.NE.U32.AND UP0, UPT, UR9, 0x3, UPT ;  /* 0x000000030900788c */ /* 0x000fc8000bf05070 */
[----:B------:R-:W-:Y:S02]  /*2240*/  USEL UR5, URZ, 0x1, UP0 ;  /* 0x00000001ff057887 */ /* 0x000fe40008000000 */
[----:B------:R-:W-:Y:S02]  /*2250*/  USEL UR9, UR9, URZ, UP0 ;  /* 0x000000ff09097287 */ /* 0x000fe40008000000 */
[----:B--2---:R-:W-:Y:S02]  /*2260*/  UISETP.GE.AND UP0, UPT, UR18, UR29, UPT ;  /* 0x0000001d1200728c */ /* 0x004fe4000bf06270 */
[----:B------:R-:W-:-:S07]  /*2270*/  ULOP3.LUT UR4, UR4, UR5, URZ, 0x3c, !UPT ;  /* 0x0000000504047292 */ /* 0x000fce000f8e3cff */
[----:B------:R-:W-:Y:S05]  /*2280*/  BRA.U !UP0, `(.L_x_64) ;  /* 0xfffffff908ec7547 */ /* 0x000fea000b83ffff */
.L_x_57:
[----:B---3-5:R-:W-:Y:S06]  /*2290*/  BAR.SYNC.DEFER_BLOCKING 0x0 ;  /* 0x0000000000007b1d */ /* 0x028fec0000010000 */
[----:B------:R-:W-:Y:S04]  /*22a0*/  BSSY.RECONVERGENT B5, `(.L_x_65) ;  /* 0x0000004000057945 */ /* 0x000fe80003800200 */
[----:B------:R-:W-:Y:S05]  /*22b0*/  @P3 BRA `(.L_x_66) ;  /* 0x0000000000083947 */ /* 0x000fea0003800000 */
[----:B------:R-:W2:Y:S02]  /*22c0*/  SYNCS.CCTL.IV [UR8+0x12000] ;  /* 0x01200000ff0079b1 */ /* 0x000ea40008000008 */
[----:B--2---:R-:W2:Y:S02]  /*22d0*/  SYNCS.CCTL.IV [UR8+0x12020] ;  /* 0x01202000ff0079b1 */ /* 0x004ea40008000008 */
.L_x_66:
[----:B------:R-:W-:Y:S05]  /*22e0*/  BSYNC.RECONVERGENT B5 ;  /* 0x0000000000057941 */ /* 0x000fea0003800200 */
.L_x_65:
[----:B--2---:R-:W-:Y:S06]  /*22f0*/  BAR.SYNC.DEFER_BLOCKING 0x0 ;  /* 0x0000000000007b1d */ /* 0x004fec0000010000 */
[----:B------:R-:W-:Y:S04]  /*2300*/  BSSY.RECONVERGENT B5, `(.L_x_67) ;  /* 0x0000004000057945 */ /* 0x000fe80003800200 */
[----:B------:R-:W-:Y:S05]  /*2310*/  @P3 BRA `(.L_x_68) ;  /* 0x0000000000083947 */ /* 0x000fea0003800000 */
[----:B------:R-:W2:Y:S02]  /*2320*/  SYNCS.CCTL.IV [UR8+0x12008] ;  /* 0x01200800ff0079b1 */ /* 0x000ea40008000008 */
[----:B--2---:R-:W2:Y:S02]  /*2330*/  SYNCS.CCTL.IV [UR8+0x12028] ;  /* 0x01202800ff0079b1 */ /* 0x004ea40008000008 */
.L_x_68:
[----:B------:R-:W-:Y:S05]  /*2340*/  BSYNC.RECONVERGENT B5 ;  /* 0x0000000000057941 */ /* 0x000fea0003800200 */
.L_x_67:
[----:B--2---:R-:W-:Y:S06]  /*2350*/  BAR.SYNC.DEFER_BLOCKING 0x0 ;  /* 0x0000000000007b1d */ /* 0x004fec0000010000 */
[----:B------:R-:W-:Y:S04]  /*2360*/  BSSY.RECONVERGENT B5, `(.L_x_69) ;  /* 0x0000004000057945 */ /* 0x000fe80003800200 */
[----:B------:R-:W-:Y:S05]  /*2370*/  @P3 BRA `(.L_x_70) ;  /* 0x0000000000083947 */ /* 0x000fea0003800000 */
[----:B------:R-:W2:Y:S02]  /*2380*/  SYNCS.CCTL.IV [UR8+0x12010] ;  /* 0x01201000ff0079b1 */ /* 0x000ea40008000008 */
[----:B--2---:R-:W2:Y:S02]  /*2390*/  SYNCS.CCTL.IV [UR8+0x12030] ;  /* 0x01203000ff0079b1 */ /* 0x004ea40008000008 */
.L_x_70:
[----:B------:R-:W-:Y:S05]  /*23a0*/  BSYNC.RECONVERGENT B5 ;  /* 0x0000000000057941 */ /* 0x000fea0003800200 */
.L_x_69:
[----:B------:R-:W-:Y:S01]  /*23b0*/  ULOP3.LUT UR4, UR22, 0x3, URZ, 0xc0, !UPT ;  /* 0x0000000316047892 */ /* 0x000fe2000f8ec0ff */
[C---:B------:R-:W-:Y:S01]  /*23c0*/  IMAD.SHL.U32 R2, R0.reuse, 0x10, RZ ;  /* 0x0000001000027824 */ /* 0x040fe200078e00ff */
[----:B------:R-:W-:Y:S01]  /*23d0*/  USHF.L.U32 UR22, UR22, 0x5, URZ ;  /* 0x0000000516167899 */ /* 0x000fe200080006ff */
[C---:B------:R-:W-:Y:S01]  /*23e0*/  IMAD.SHL.U32 R3, R0.reuse, 0x100, RZ ;  /* 0x0000010000037824 */ /* 0x040fe200078e00ff */
[----:B------:R-:W-:Y:S01]  /*23f0*/  ULEA UR5, UR4, UR23, 0x15 ;  /* 0x0000001704057291 */ /* 0x000fe2000f8ea8ff */
[----:B------:R-:W-:Y:S01]  /*2400*/  IMAD.SHL.U32 R0, R0, 0x80, RZ ;  /* 0x0000008000007824 */ /* 0x000fe200078e00ff */
[----:B------:R-:W-:Y:S02]  /*2410*/  ULOP3.LUT UR22, UR22, 0x80, URZ, 0xc0, !UPT ;  /* 0x0000008016167892 */ /* 0x000fe4000f8ec0ff */
[----:B------:R-:W-:Y:S02]  /*2420*/  LOP3.LUT R3, R2, 0x8070, R3, 0xc8, !PT ;  /* 0x0000807002037812 */ /* 0x000fe400078ec803 */
[----:B------:R-:W-:Y:S01]  /*2430*/  ELECT P0, URZ, PT ;  /* 0x0000000000ff782f */ /* 0x000fe20003800000 */
[----:B------:R-:W-:Y:S01]  /*2440*/  UIADD3 UR5, UPT, UPT, UR5, UR22, URZ ;  /* 0x0000001605057290 */ /* 0x000fe2000fffe0ff */
[----:B------:R-:W-:Y:S01]  /*2450*/  LOP3.LUT R0, R3, 0x3f80, R0, 0xf8, !PT ;  /* 0x00003f8003007812 */ /* 0x000fe200078ef800 */
[----:B------:R-:W-:Y:S01]  /*2460*/  UMOV UR6, UR19 ;  /* 0x0000001300067c82 */ /* 0x000fe20008000000 */
[----:B------:R-:W-:-:S02]  /*2470*/  ISETP.LT.U32.AND P0, PT, R132, 0x80, P0 ;  /* 0x000000808400780c */ /* 0x000fc40000701070 */
[C---:B------:R-:W-:Y:S02]  /*2480*/  LOP3.LUT R2, R0.reuse, 0x10, RZ, 0x3c, !PT ;  /* 0x0000001000027812 */ /* 0x040fe400078e3cff */
[----:B------:R-:W-:Y:S02]  /*2490*/  LOP3.LUT R3, R0, 0x20, RZ, 0x3c, !PT ;  /* 0x0000002000037812 */ /* 0x000fe400078e3cff */
[----:B----4-:R-:W3:Y:S01]  /*24a0*/  LDTM.x128 R4, tmem[UR5] ;  /* 0x00000005000479ee */ /* 0x010ee200083c0000 */
[----:B------:R-:W-:Y:S01]  /*24b0*/  NOP ;  /* 0x0000000000007918 */ /* 0x000fe20000000000 */
[----:B------:R-:W-:Y:S02]  /*24c0*/  ULEA UR5, UR4, UR15, 0x6 ;  /* 0x0000000f04057291 */ /* 0x000fe4000f8e30ff */
[----:B------:R-:W-:-:S03]  /*24d0*/  ULEA UR4, UR4, UR8, 0xe ;  /* 0x0000000804047291 */ /* 0x000fc6000f8e70ff */
[----:B---3--:R-:W-:Y:S01]  /*24e0*/  VOTEU.ANY UP1, P0 ;  /* 0x0000000000ff7886 */ /* 0x008fe20000020100 */
[----:B------:R-:W-:Y:S01]  /*24f0*/  VOTEU.ANY UP0, P0 ;  /* 0x0000000000ff7886 */ /* 0x000fe20000000100 */
[----:B------:R-:W-:Y:S02]  /*2500*/  F2FP.BF16.F32.PACK_AB R4, R5, R4 ;  /* 0x000000040504723e */ /* 0x000fe400000010ff */
[----:B------:R-:W-:Y:S02]  /*2510*/  F2FP.BF16.F32.PACK_AB R68, R69, R68 ;  /* 0x000000444544723e */ /* 0x000fe400000010ff */
[----:B------:R-:W-:Y:S02]  /*2520*/  F2FP.BF16.F32.PACK_AB R5, R7, R6 ;  /* 0x000000060705723e */ /* 0x000fe400000010ff */
[----:B------:R-:W-:Y:S02]  /*2530*/  F2FP.BF16.F32.PACK_AB R12, R13, R12 ;  /* 0x0000000c0d0c723e */ /* 0x000fe400000010ff */
[----:B------:R-:W-:-:S02]  /*2540*/  F2FP.BF16.F32.PACK_AB R69, R71, R70 ;  /* 0x000000464745723e */ /* 0x000fc400000010ff */
[----:B------:R-:W-:Y:S02]  /*2550*/  F2FP.BF16.F32.PACK_AB R76, R77, R76 ;  /* 0x0000004c4d4c723e */ /* 0x000fe400000010ff */
[----:B------:R-:W-:Y:S02]  /*2560*/  F2FP.BF16.F32.PACK_AB R6, R9, R8 ;  /* 0x000000080906723e */ /* 0x000fe400000010ff */
[----:B------:R-:W-:Y:S02]  /*2570*/  F2FP.BF16.F32.PACK_AB R7, R11, R10 ;  /* 0x0000000a0b07723e */ /* 0x000fe400000010ff */
[----:B------:R-:W-:Y:S02]  /*2580*/  F2FP.BF16.F32.PACK_AB R13, R15, R14 ;  /* 0x0000000e0f0d723e */ /* 0x000fe400000010ff */
[----:B------:R-:W-:Y:S01]  /*2590*/  F2FP.BF16.F32.PACK_AB R20, R21, R20 ;  /* 0x000000141514723e */ /* 0x000fe200000010ff */
[----:B--2---:R2:W-:Y:S01]  /*25a0*/  STS.128 [R0+UR8], R4 ;  /* 0x0000000400007988 */ /* 0x0045e20008000c08 */
[----:B------:R-:W-:-:S02]  /*25b0*/  F2FP.BF16.F32.PACK_AB R70, R73, R72 ;  /* 0x000000484946723e */ /* 0x000fc400000010ff */
[----:B------:R-:W-:Y:S02]  /*25c0*/  F2FP.BF16.F32.PACK_AB R71, R75, R74 ;  /* 0x0000004a4b47723e */ /* 0x000fe400000010ff */
[----:B------:R-:W-:Y:S02]  /*25d0*/  F2FP.BF16.F32.PACK_AB R77, R79, R78 ;  /* 0x0000004e4f4d723e */ /* 0x000fe400000010ff */
[----:B------:R-:W-:Y:S01]  /*25e0*/  F2FP.BF16.F32.PACK_AB R84, R85, R84 ;  /* 0x000000545554723e */ /* 0x000fe200000010ff */
[----:B------:R3:W-:Y:S01]  /*25f0*/  STS.128 [R0+UR8+0x4000], R68 ;  /* 0x0040004400007988 */ /* 0x0007e20008000c08 */
[----:B------:R-:W-:Y:S02]  /*2600*/  F2FP.BF16.F32.PACK_AB R14, R17, R16 ;  /* 0x00000010110e723e */ /* 0x000fe400000010ff */
[----:B------:R-:W-:Y:S02]  /*2610*/  F2FP.BF16.F32.PACK_AB R15, R19, R18 ;  /* 0x00000012130f723e */ /* 0x000fe400000010ff */
[----:B------:R-:W-:-:S02]  /*2620*/  F2FP.BF16.F32.PACK_AB R21, R23, R22 ;  /* 0x000000161715723e */ /* 0x000fc400000010ff */
[----:B------:R-:W-:Y:S01]  /*2630*/  F2FP.BF16.F32.PACK_AB R28, R29, R28 ;  /* 0x0000001c1d1c723e */ /* 0x000fe200000010ff */
[----:B------:R4:W-:Y:S01]  /*2640*/  STS.128 [R2+UR8], R12 ;  /* 0x0000000c02007988 */ /* 0x0009e20008000c08 */
[----:B------:R-:W-:Y:S02]  /*2650*/  F2FP.BF16.F32.PACK_AB R78, R81, R80 ;  /* 0x00000050514e723e */ /* 0x000fe400000010ff */
[----:B------:R-:W-:Y:S02]  /*2660*/  F2FP.BF16.F32.PACK_AB R79, R83, R82 ;  /* 0x00000052534f723e */ /* 0x000fe400000010ff */
[----:B------:R-:W-:Y:S02]  /*2670*/  F2FP.BF16.F32.PACK_AB R85, R87, R86 ;  /* 0x000000565755723e */ /* 0x000fe400000010ff */
[----:B------:R-:W-:Y:S01]  /*2680*/  F2FP.BF16.F32.PACK_AB R92, R93, R92 ;  /* 0x0000005c5d5c723e */ /* 0x000fe200000010ff */
[----:B------:R4:W-:Y:S01]  /*2690*/  STS.128 [R2+UR8+0x4000], R76 ;  /* 0x0040004c02007988 */ /* 0x0009e20008000c08 */
[----:B------:R-:W-:-:S02]  /*26a0*/  F2FP.BF16.F32.PACK_AB R22, R25, R24 ;  /* 0x000000181916723e */ /* 0x000fc400000010ff */
[----:B------:R-:W-:Y:S02]  /*26b0*/  F2FP.BF16.F32.PACK_AB R23, R27, R26 ;  /* 0x0000001a1b17723e */ /* 0x000fe400000010ff */
[----:B------:R-:W-:Y:S02]  /*26c0*/  F2FP.BF16.F32.PACK_AB R29, R31, R30 ;  /* 0x0000001e1f1d723e */ /* 0x000fe400000010ff */
[----:B------:R-:W-:Y:S01]  /*26d0*/  F2FP.BF16.F32.PACK_AB R36, R37, R36 ;  /* 0x000000242524723e */ /* 0x000fe200000010ff */
[----:B------:R4:W-:Y:S01]  /*26e0*/  STS.128 [R3+UR8], R20 ;  /* 0x0000001403007988 */ /* 0x0009e20008000c08 */
[----:B------:R-:W-:Y:S02]  /*26f0*/  F2FP.BF16.F32.PACK_AB R86, R89, R88 ;  /* 0x000000585956723e */ /* 0x000fe400000010ff */
[----:B------:R-:W-:Y:S02]  /*2700*/  F2FP.BF16.F32.PACK_AB R87, R91, R90 ;  /* 0x0000005a5b57723e */ /* 0x000fe400000010ff */
[----:B------:R-:W-:-:S02]  /*2710*/  F2FP.BF16.F32.PACK_AB R93, R95, R94 ;  /* 0x0000005e5f5d723e */ /* 0x000fc400000010ff */
[----:B------:R-:W-:Y:S01]  /*2720*/  F2FP.BF16.F32.PACK_AB R100, R101, R100 ;  /* 0x000000646564723e */ /* 0x000fe200000010ff */
[----:B------:R4:W-:Y:S01]  /*2730*/  STS.128 [R3+UR8+0x4000], R84 ;  /* 0x0040005403007988 */ /* 0x0009e20008000c08 */
        /* <DEDUP_REMOVED lines=8> */
[----:B------:R-:W-:Y:S02]  /*27c0*/  LOP3.LUT R8, R0, 0x30, RZ, 0x3c, !PT ;  /* 0x0000003000087812 */ /* 0x000fe400078e3cff */
[----:B------:R-:W-:Y:S02]  /*27d0*/  F2FP.BF16.F32.PACK_AB R38, R41, R40 ;  /* 0x000000282926723e */ /* 0x000fe400000010ff */
[----:B------:R-:W-:Y:S01]  /*27e0*/  F2FP.BF16.F32.PACK_AB R39, R43, R42 ;  /* 0x0000002a2b27723e */ /* 0x000fe200000010ff */
[----:B------:R4:W-:Y:S01]  /*27f0*/  STS.128 [R8+UR8], R28 ;  /* 0x0000001c08007988 */ /* 0x0009e20008000c08 */
[----:B------:R-:W-:-:S02]  /*2800*/  F2FP.BF16.F32.PACK_AB R45, R47, R46 ;  /* 0x0000002e2f2d723e */ /* 0x000fc400000010ff */
[----:B------:R-:W-:Y:S01]  /*2810*/  F2FP.BF16.F32.PACK_AB R52, R53, R52 ;  /* 0x000000343534723e */ /* 0x000fe200000010ff */
[----:B------:R4:W-:Y:S01]  /*2820*/  STS.128 [R8+UR8+0x4000], R92 ;  /* 0x0040005c08007988 */ /* 0x0009e20008000c08 */
[----:B------:R-:W-:Y:S02]  /*2830*/  F2FP.BF16.F32.PACK_AB R102, R105, R104 ;  /* 0x000000686966723e */ /* 0x000fe400000010ff */
[----:B------:R-:W-:Y:S02]  /*2840*/  F2FP.BF16.F32.PACK_AB R103, R107, R106 ;  /* 0x0000006a6b67723e */ /* 0x000fe400000010ff */
[----:B------:R-:W-:Y:S02]  /*2850*/  F2FP.BF16.F32.PACK_AB R109, R111, R110 ;  /* 0x0000006e6f6d723e */ /* 0x000fe400000010ff */
[----:B------:R-:W-:Y:S02]  /*2860*/  F2FP.BF16.F32.PACK_AB R116, R117, R116 ;  /* 0x000000747574723e */ /* 0x000fe400000010ff */
[----:B------:R-:W-:-:S02]  /*2870*/  LOP3.LUT R9, R0, 0x40, RZ, 0x3c, !PT ;  /* 0x0000004000097812 */ /* 0x000fc400078e3cff */
[----:B------:R-:W-:Y:S02]  /*2880*/  F2FP.BF16.F32.PACK_AB R46, R49, R48 ;  /* 0x00000030312e723e */ /* 0x000fe400000010ff */
[----:B------:R-:W-:Y:S01]  /*2890*/  F2FP.BF16.F32.PACK_AB R47, R51, R50 ;  /* 0x00000032332f723e */ /* 0x000fe200000010ff */
[----:B------:R4:W-:Y:S01]  /*28a0*/  STS.128 [R9+UR8], R36 ;  /* 0x0000002409007988 */ /* 0x0009e20008000c08 */
[----:B------:R-:W-:Y:S02]  /*28b0*/  F2FP.BF16.F32.PACK_AB R53, R55, R54 ;  /* 0x000000363735723e */ /* 0x000fe400000010ff */
[----:B------:R-:W-:Y:S01]  /*28c0*/  F2FP.BF16.F32.PACK_AB R60, R61, R60 ;  /* 0x0000003c3d3c723e */ /* 0x000fe200000010ff */
[----:B------:R4:W-:Y:S01]  /*28d0*/  STS.128 [R9+UR8+0x4000], R100 ;  /* 0x0040006409007988 */ /* 0x0009e20008000c08 */
[----:B------:R-:W-:Y:S02]  /*28e0*/  F2FP.BF16.F32.PACK_AB R110, R113, R112 ;  /* 0x00000070716e723e */ /* 0x000fe400000010ff */
[----:B------:R-:W-:-:S02]  /*28f0*/  F2FP.BF16.F32.PACK_AB R111, R115, R114 ;  /* 0x00000072736f723e */ /* 0x000fc400000010ff */
        /* <DEDUP_REMOVED lines=11> */
[----:B--2---:R-:W-:Y:S02]  /*29b0*/  LOP3.LUT R4, R0, 0x60, RZ, 0x3c, !PT ;  /* 0x0000006000047812 */ /* 0x004fe400078e3cff */
[----:B------:R-:W-:Y:S02]  /*29c0*/  F2FP.BF16.F32.PACK_AB R62, R65, R64 ;  /* 0x00000040413e723e */ /* 0x000fe400000010ff */
[----:B------:R-:W-:Y:S01]  /*29d0*/  F2FP.BF16.F32.PACK_AB R63, R67, R66 ;  /* 0x00000042433f723e */ /* 0x000fe200000010ff */
[----:B------:R4:W-:Y:S01]  /*29e0*/  STS.128 [R4+UR8], R52 ;  /* 0x0000003404007988 */ /* 0x0009e20008000c08 */
[----:B------:R-:W-:-:S02]  /*29f0*/  F2FP.BF16.F32.PACK_AB R126, R129, R128 ;  /* 0x00000080817e723e */ /* 0x000fc400000010ff */
[----:B------:R-:W-:Y:S01]  /*2a00*/  F2FP.BF16.F32.PACK_AB R127, R131, R130 ;  /* 0x00000082837f723e */ /* 0x000fe200000010ff */
[----:B------:R4:W-:Y:S01]  /*2a10*/  STS.128 [R4+UR8+0x4000], R116 ;  /* 0x0040007404007988 */ /* 0x0009e20008000c08 */
[----:B---3--:R-:W-:-:S05]  /*2a20*/  LOP3.LUT R0, R0, 0x70, RZ, 0x3c, !PT ;  /* 0x0000007000007812 */ /* 0x008fca00078e3cff */
[----:B------:R4:W-:Y:S04]  /*2a30*/  STS.128 [R0+UR8], R60 ;  /* 0x0000003c00007988 */ /* 0x0009e80008000c08 */
[----:B------:R4:W-:Y:S01]  /*2a40*/  STS.128 [R0+UR8+0x4000], R124 ;  /* 0x0040007c00007988 */ /* 0x0009e20008000c08 */
[----:B------:R2:W-:Y:S06]  /*2a50*/  MEMBAR.ALL.CTA ;  /* 0x0000000000007992 */ /* 0x0005ec0000008000 */
[----:B--2---:R-:W2:Y:S02]  /*2a60*/  FENCE.VIEW.ASYNC.S ;  /* 0x00000000000073c6 */ /* 0x004ea40000000000 */
[----:B--2---:R-:W-:Y:S06]  /*2a70*/  BAR.SYNC.DEFER_BLOCKING 0x0 ;  /* 0x0000000000007b1d */ /* 0x004fec0000010000 */
[----:B------:R4:W-:Y:S01]  /*2a80*/  @UP1 UTMASTG.2D [UR4], [UR20] ;  /* 0x00000004140013b5 */ /* 0x0009e20008008000 */
[----:B------:R0:W-:Y:S01]  /*2a90*/  UTMACMDFLUSH ;  /* 0x00000000000079b7 */ /* 0x0001e20000000000 */
[----:B------:R-:W-:-:S04]  /*2aa0*/  DEPBAR.LE SB0, 0x0 ;  /* 0x000080000000791a */ /* 0x000fc80000000000 */
[----:B------:R-:W-:Y:S08]  /*2ab0*/  BAR.SYNC.DEFER_BLOCKING 0x0 ;  /* 0x0000000000007b1d */ /* 0x000ff00000010000 */
[----:B------:R-:W-:Y:S06]  /*2ac0*/  BAR.SYNC.DEFER_BLOCKING 0x0 ;  /* 0x0000000000007b1d */ /* 0x000fec0000010000 */
[----:B----4-:R-:W-:Y:S05]  /*2ad0*/  @P2 BRA `(.L_x_71) ;  /* 0x0000000000a02947 */ /* 0x010fea0003800000 */
[----:B------:R-:W2:Y:S01]  /*2ae0*/  S2UR UR5, SR_CgaCtaId ;  /* 0x00000000000579c3 */ /* 0x000ea20000008800 */
[----:B------:R-:W-:Y:S01]  /*2af0*/  NOP ;  /* 0x0000000000007918 */ /* 0x000fe20000000000 */
[----:B------:R-:W-:Y:S01]  /*2b00*/  UMOV UR4, 0x50 ;  /* 0x0000005000047882 */ /* 0x000fe20000000000 */
[----:B------:R-:W-:Y:S02]  /*2b10*/  IMAD.U32 R0, RZ, RZ, UR23 ;  /* 0x00000017ff007e24 */ /* 0x000fe4000f8e00ff */
[----:B------:R-:W-:Y:S02]  /*2b20*/  IMAD.MOV.U32 R3, RZ, RZ, 0xff ;  /* 0x000000ffff037424 */ /* 0x000fe400078e00ff */
[----:B------:R-:W-:Y:S01]  /*2b30*/  IMAD.MOV.U32 R7, RZ, RZ, 0x1 ;  /* 0x00000001ff077424 */ /* 0x000fe200078e00ff */
[----:B------:R-:W-:-:S04]  /*2b40*/  LOP3.LUT R0, R0, 0xffff, RZ, 0xc0, !PT ;  /* 0x0000ffff00007812 */ /* 0x000fc800078ec0ff */
[----:B------:R-:W-:-:S05]  /*2b50*/  SHF.R.U32.HI R0, RZ, 0x5, R0 ;  /* 0x00000005ff007819 */ /* 0x000fca0000011600 */
[----:B------:R-:W-:Y:S01]  /*2b60*/  VIADD R2, R0, 0x10 ;  /* 0x0000001000027836 */ /* 0x000fe20000000000 */
[----:B------:R-:W-:Y:S01]  /*2b70*/  SHF.L.U32 R0, R3, R0, RZ ;  /* 0x0000000003007219 */ /* 0x000fe200000006ff */
[----:B--2---:R-:W-:-:S03]  /*2b80*/  ULEA UR6, UR5, UR4, 0x18 ;  /* 0x0000000405067291 */ /* 0x004fc6000f8ec0ff */
[----:B------:R-:W-:-:S04]  /*2b90*/  SHF.L.U32 R3, R7, R2, RZ ;  /* 0x0000000207037219 */ /* 0x000fc800000006ff */
[----:B------:R-:W-:Y:S02]  /*2ba0*/  LOP3.LUT R0, R3, R0, RZ, 0xfc, !PT ;  /* 0x0000000003007212 */ /* 0x000fe400078efcff */
[----:B------:R-:W2:Y:S02]  /*2bb0*/  LDS R5, [UR6] ;  /* 0x00000006ff057984 */ /* 0x000ea40008000800 */
[C---:B------:R-:W-:Y:S02]  /*2bc0*/  LOP3.LUT R2, R0.reuse, 0xffff, RZ, 0xc0, !PT ;  /* 0x0000ffff00027812 */ /* 0x040fe400078ec0ff */
[----:B--2---:R-:W-:-:S04]  /*2bd0*/  LOP3.LUT R3, R0, 0xffff, R5, 0x80, !PT ;  /* 0x0000ffff00037812 */ /* 0x004fc800078e8005 */
[----:B------:R-:W-:-:S13]  /*2be0*/  ISETP.NE.AND P0, PT, R3, R2, PT ;  /* 0x000000020300720c */ /* 0x000fda0003f05270 */
[----:B------:R-:W-:Y:S05]  /*2bf0*/  @P0 BRA `(.L_x_72) ;  /* 0x0000000000500947 */ /* 0x000fea0003800000 */
[----:B------:R-:W-:Y:S02]  /*2c00*/  SHF.R.U32.HI R5, RZ, 0x10, R5 ;  /* 0x00000010ff057819 */ /* 0x000fe40000011605 */
[----:B------:R-:W-:-:S04]  /*2c10*/  SHF.R.U32.HI R2, RZ, 0x10, R0 ;  /* 0x00000010ff027819 */ /* 0x000fc80000011600 */
[----:B------:R-:W-:-:S04]  /*2c20*/  LOP3.LUT R5, R5, R2, RZ, 0xc0, !PT ;  /* 0x0000000205057212 */ /* 0x000fc800078ec0ff */
[----:B------:R-:W-:-:S13]  /*2c30*/  ISETP.NE.AND P0, PT, R5, R2, PT ;  /* 0x000000020500720c */ /* 0x000fda0003f05270 */
[----:B------:R-:W-:Y:S05]  /*2c40*/  @P0 BRA `(.L_x_73) ;  /* 0x0000000000300947 */ /* 0x000fea0003800000 */
[----:B------:R-:W-:Y:S01]  /*2c50*/  R2UR UR4, R0 ;  /* 0x00000000000472ca */ /* 0x000fe200000e0000 */
[----:B------:R-:W-:Y:S01]  /*2c60*/  VOTEU.ANY UR5, UPT, PT ;  /* 0x0000000000057886 */ /* 0x000fe200038e0100 */
[----:B------:R-:W2:Y:S01]  /*2c70*/  S2R R0, SR_LANEID ;  /* 0x0000000000007919 */ /* 0x000ea20000000000 */
[----:B------:R-:W-:-:S10]  /*2c80*/  UFLO.U32 UR5, UR5 ;  /* 0x00000005000572bd */ /* 0x000fd400080e0000 */
[----:B------:R-:W-:-:S06]  /*2c90*/  ULOP3.LUT UR4, URZ, UR4, URZ, 0x33, !UPT ;  /* 0x00000004ff047292 */ /* 0x000fcc000f8e33ff */
[----:B------:R-:W-:-:S04]  /*2ca0*/  IMAD.U32 R2, RZ, RZ, UR4 ;  /* 0x00000004ff027e24 */ /* 0x000fc8000f8e00ff */
[----:B------:R-:W3:Y:S02]  /*2cb0*/  REDUX UR7, R2 ;  /* 0x00000000020773c4 */ /* 0x000ee40000000000 */
[----:B------:R4:W-:Y:S01]  /*2cc0*/  UTCATOMSWS.AND URZ, UR4 ;  /* 0x0000000400ff79e3 */ /* 0x0009e20008000000 */
[----:B--2---:R-:W-:Y:S01]  /*2cd0*/  ISETP.EQ.U32.AND P0, PT, R0, UR5, PT ;  /* 0x0000000500007c0c */ /* 0x004fe2000bf02070 */
[----:B---3--:R-:W-:-:S12]  /*2ce0*/  IMAD.U32 R0, RZ, RZ, UR7 ;  /* 0x00000007ff007e24 */ /* 0x008fd8000f8e00ff */
[----:B------:R4:W-:Y:S01]  /*2cf0*/  @P0 ATOMS.AND RZ, [UR6], R0 ;  /* 0x00000000ffff098c */ /* 0x0009e2000a800006 */
[----:B------:R-:W-:Y:S05]  /*2d00*/  BRA `(.L_x_71) ;  /* 0x0000000000147947 */ /* 0x000fea0003800000 */
.L_x_73:
[----:B------:R-:W-:-:S07]  /*2d10*/  MOV R2, 0x2d30 ;  /* 0x00002d3000027802 */ /* 0x000fce0000000f00 */
[----:B-1----:R-:W-:Y:S05]  /*2d20*/  CALL.REL.NOINC `($__internal_0_$__cuda_sm10x_tcgen05_guardrail_trap_col_being_dealloced_not_returned_by_alloc) ;  /* 0x0000000000447944 */ /* 0x002fea0003c00000 */
[----:B------:R-:W-:Y:S05]  /*2d30*/  BRA `(.L_x_71) ;  /* 0x0000000000087947 */ /* 0x000fea0003800000 */
.L_x_72:
[----:B------:R-:W-:-:S07]  /*2d40*/  MOV R2, 0x2d60 ;  /* 0x00002d6000027802 */ /* 0x000fce0000000f00 */
[----:B-1----:R-:W-:Y:S05]  /*2d50*/  CALL.REL.NOINC `($__internal_2_$__cuda_sm10x_tcgen05_guardrail_trap_unallocated_columns_being_dealloced) ;  /* 0x0000000000507944 */ /* 0x002fea0003c00000 */
.L_x_71:
[----:B------:R-:W-:Y:S01]  /*2d60*/  NOP ;  /* 0x0000000000007918 */ /* 0x000fe20000000000 */
[----:B----4-:R-:W-:Y:S05]  /*2d70*/  EXIT ;  /* 0x000000000000794d */ /* 0x010fea0003800000 */
.L_x_58:
[----:B------:R-:W2:Y:S02]  /*2d80*/  SYNCS.PHASECHK.TRANS64.TRYWAIT P0, [UR8+0x12000], RZ ;  /* 0x012000ffff0075a7 */ /* 0x000ea40008001108 */
[----:B--2---:R-:W-:Y:S05]  /*2d90*/  @!P0 BRA `(.L_x_58) ;  /* 0xfffffffc00f88947 */ /* 0x004fea000383ffff */
[----:B------:R-:W-:Y:S05]  /*2da0*/  BRA `(.L_x_74) ;  /* 0xffffffec00907947 */ /* 0x000fea000383ffff */
.L_x_60:
[----:B------:R-:W2:Y:S02]  /*2db0*/  SYNCS.PHASECHK.TRANS64.TRYWAIT P1, [UR8+0x12020], RZ ;  /* 0x012020ffff0075a7 */ /* 0x000ea40008021108 */
[----:B--2---:R-:W-:Y:S05]  /*2dc0*/  @!P1 BRA `(.L_x_60) ;  /* 0xfffffffc00f89947 */ /* 0x004fea000383ffff */
[----:B------:R-:W-:Y:S05]  /*2dd0*/  BRA `(.L_x_75) ;  /* 0xfffffff000047947 */ /* 0x000fea000383ffff */
.L_x_61:
[----:B------:R-:W3:Y:S02]  /*2de0*/  SYNCS.PHASECHK.TRANS64.TRYWAIT P0, [UR28+0x12000], R2 ;  /* 0x01200002ff0075a7 */ /* 0x000ee4000800111c */
[----:B---3--:R-:W-:Y:S05]  /*2df0*/  @!P0 BRA `(.L_x_61) ;  /* 0xfffffffc00f88947 */ /* 0x008fea000383ffff */
[----:B------:R-:W-:Y:S05]  /*2e00*/  BRA `(.L_x_76) ;  /* 0xfffffff000847947 */ /* 0x000fea000383ffff */
.L_x_63:
[----:B------:R-:W3:Y:S02]  /*2e10*/  SYNCS.PHASECHK.TRANS64.TRYWAIT P0, [UR28+0x12020], R2 ;  /* 0x01202002ff0075a7 */ /* 0x000ee4000800111c */
[----:B---3--:R-:W-:Y:S05]  /*2e20*/  @!P0 BRA `(.L_x_63) ;  /* 0xfffffffc00f88947 */ /* 0x008fea000383ffff */
[----:B------:R-:W-:Y:S05]  /*2e30*/  BRA `(.L_x_77) ;  /* 0xfffffff000f47947 */ /* 0x000fea000383ffff */
        .weak           $__internal_0_$__cuda_sm10x_tcgen05_guardrail_trap_col_being_dealloced_not_returned_by_alloc
        .type           $__internal_0_$__cuda_sm10x_tcgen05_guardrail_trap_col_being_dealloced_not_returned_by_alloc,@function
        .size           $__internal_0_$__cuda_sm10x_tcgen05_guardrail_trap_col_being_dealloced_not_returned_by_alloc,($__internal_1_$__cuda_sm10x_tcgen05_guardrail_trap_phase_invalid_during_alloc - $__internal_0_$__cuda_sm10x_tcgen05_guardrail_trap_col_being_dealloced_not_returned_by_alloc)
$__internal_0_$__cuda_sm10x_tcgen05_guardrail_trap_col_being_dealloced_not_returned_by_alloc:
[----:B------:R-:W-:Y:S05]  /*2e40*/  BPT.TRAP 0x1 ;  /* 0x000000040000795c */ /* 0x000fea0000300000 */
[----:B------:R-:W-:-:S04]  /*2e50*/  IMAD.MOV.U32 R3, RZ, RZ, 0x0 ;  /* 0x00000000ff037424 */ /* 0x000fc800078e00ff */
[----:B------:R-:W-:Y:S05]  /*2e60*/  RET.REL.NODEC R2 `(gluon_tcgen05) ;  /* 0xffffffd002647950 */ /* 0x000fea0003c3ffff */
        .weak           $__internal_1_$__cuda_sm10x_tcgen05_guardrail_trap_phase_invalid_during_alloc
        .type           $__internal_1_$__cuda_sm10x_tcgen05_guardrail_trap_phase_invalid_during_alloc,@function
        .size           $__internal_1_$__cuda_sm10x_tcgen05_guardrail_trap_phase_invalid_during_alloc,($__internal_2_$__cuda_sm10x_tcgen05_guardrail_trap_unallocated_columns_being_dealloced - $__internal_1_$__cuda_sm10x_tcgen05_guardrail_trap_phase_invalid_during_alloc)
$__internal_1_$__cuda_sm10x_tcgen05_guardrail_trap_phase_invalid_during_alloc:
[----:B------:R-:W-:Y:S05]  /*2e70*/  BPT.TRAP 0x1 ;  /* 0x000000040000795c */ /* 0x000fea0000300000 */
[----:B------:R-:W-:-:S04]  /*2e80*/  IMAD.MOV.U32 R3, RZ, RZ, 0x0 ;  /* 0x00000000ff037424 */ /* 0x000fc800078e00ff */
[----:B------:R-:W-:Y:S05]  /*2e90*/  RET.REL.NODEC R2 `(gluon_tcgen05) ;  /* 0xffffffd002587950 */ /* 0x000fea0003c3ffff */
        .weak           $__internal_2_$__cuda_sm10x_tcgen05_guardrail_trap_unallocated_columns_being_dealloced
        .type           $__internal_2_$__cuda_sm10x_tcgen05_guardrail_trap_unallocated_columns_being_dealloced,@function
        .size           $__internal_2_$__cuda_sm10x_tcgen05_guardrail_trap_unallocated_columns_being_dealloced,(.L_x_81 - $__internal_2_$__cuda_sm10x_tcgen05_guardrail_trap_unallocated_columns_being_dealloced)
$__internal_2_$__cuda_sm10x_tcgen05_guardrail_trap_unallocated_columns_being_dealloced:
[----:B------:R-:W-:Y:S05]  /*2ea0*/  BPT.TRAP 0x1 ;  /* 0x000000040000795c */ /* 0x000fea0000300000 */
[----:B------:R-:W-:-:S04]  /*2eb0*/  IMAD.MOV.U32 R3, RZ, RZ, 0x0 ;  /* 0x00000000ff037424 */ /* 0x000fc800078e00ff */
[----:B------:R-:W-:Y:S05]  /*2ec0*/  RET.REL.NODEC R2 `(gluon_tcgen05) ;  /* 0xffffffd0024c7950 */ /* 0x000fea0003c3ffff */
.L_x_78:
[----:B------:R-:W-:-:S00]  /*2ed0*/  BRA `(.L_x_78) ;  /* 0xfffffffc00fc7947 */ /* 0x000fc0000383ffff */
[----:B------:R-:W-:-:S00]  /*2ee0*/  NOP ;  /* 0x0000000000007918 */ /* 0x000fc00000000000 */
        /* <DEDUP_REMOVED lines=9> */
.L_x_81:


//--------------------- .nv.shared.gluon_tcgen05  --------------------------
	.section	.nv.shared.gluon_tcgen05,"aw",@nobits
	.sectionflags	@""
	.align	16
	.zero		1024


//--------------------- .nv.shared.reserved.0     --------------------------
	.section	.nv.shared.reserved.0,"aw",@nobits
	.align	8
	.weak		__nv_reservedSMEM_offset_0_alias
	.size		__nv_reservedSMEM_offset_0_alias, 0, 64
	.other		__nv_reservedSMEM_offset_0_alias,@"STO_CUDA_RESERVED_SHARED STV_DEFAULT"
__nv_reservedSMEM_offset_0_alias:
	.zero		0
.nv.shared.reserved.0:
	.zero		64
	.weak		__nv_reservedSMEM_allocation_phase
	.type		__nv_reservedSMEM_allocation_phase,@object
	.size		__nv_reservedSMEM_allocation_phase,(.L_0 - __nv_reservedSMEM_allocation_phase)
__nv_reservedSMEM_allocation_phase:
	.zero		1
.L_0:
	.zero		7
	.weak		__nv_reservedSMEM_devtool_atexit_pc
	.type		__nv_reservedSMEM_devtool_atexit_pc,@object
	.size		__nv_reservedSMEM_devtool_atexit_pc,(__nv_reservedSMEM_allocation_mask - __nv_reservedSMEM_devtool_atexit_pc)
__nv_reservedSMEM_devtool_atexit_pc:
	.zero		8
	.weak		__nv_reservedSMEM_allocation_mask
	.type		__nv_reservedSMEM_allocation_mask,@object
	.size		__nv_reservedSMEM_allocation_mask,(.L_2 - __nv_reservedSMEM_allocation_mask)
__nv_reservedSMEM_allocation_mask:
	.zero		4
.L_2:


//--------------------- .nv.constant0.gluon_tcgen05 --------------------------
	.section	.nv.constant0.gluon_tcgen05,"a",@progbits
	.sectionflags	@""
	.align	4
.nv.constant0.gluon_tcgen05:
	.zero		976


//--------------------- SYMBOLS --------------------------

	.type		.nv.reservedSmem.offset0,@object
	.size		.nv.reservedSmem.offset0,0x4
	.type		.nv.reservedSmem.cap,@object
	.size		.nv.reservedSmem.cap,0x4
